//
// Generated by NVIDIA NVVM Compiler
//
// Compiler Build ID: CL-36424714
// Cuda compilation tools, release 13.0, V13.0.88
// Based on NVVM 20.0.0
//

.version 9.0
.target sm_100
.address_size 64

	// .globl	_Z17BP_Calculate_mmulPfS_S_iiiiS_
// _ZZ17BP_Calculate_mmulPfS_S_iiiiS_E2As has been demoted
// _ZZ17BP_Calculate_mmulPfS_S_iiiiS_E2Bs has been demoted
// _ZZ25BP_Calculate_hiden_updatePfS_S_S_iiiiE2As has been demoted
// _ZZ25BP_Calculate_hiden_updatePfS_S_S_iiiiE2Bs has been demoted
// _ZZ21BP_Calculate_W_updatePfS_S_iiiifE2As has been demoted
// _ZZ21BP_Calculate_W_updatePfS_S_iiiifE2Bs has been demoted

.visible .entry _Z17BP_Calculate_mmulPfS_S_iiiiS_(
	.param .u64 .ptr .align 1 _Z17BP_Calculate_mmulPfS_S_iiiiS__param_0,
	.param .u64 .ptr .align 1 _Z17BP_Calculate_mmulPfS_S_iiiiS__param_1,
	.param .u64 .ptr .align 1 _Z17BP_Calculate_mmulPfS_S_iiiiS__param_2,
	.param .u32 _Z17BP_Calculate_mmulPfS_S_iiiiS__param_3,
	.param .u32 _Z17BP_Calculate_mmulPfS_S_iiiiS__param_4,
	.param .u32 _Z17BP_Calculate_mmulPfS_S_iiiiS__param_5,
	.param .u32 _Z17BP_Calculate_mmulPfS_S_iiiiS__param_6,
	.param .u64 .ptr .align 1 _Z17BP_Calculate_mmulPfS_S_iiiiS__param_7
)
{
	.reg .pred 	%p<12>;
	.reg .b32 	%r<43>;
	.reg .b32 	%f<126>;
	.reg .b64 	%rd<17>;
	// demoted variable
	.shared .align 4 .b8 _ZZ17BP_Calculate_mmulPfS_S_iiiiS_E2As[4096];
	// demoted variable
	.shared .align 4 .b8 _ZZ17BP_Calculate_mmulPfS_S_iiiiS_E2Bs[4096];
	ld.param.u64 	%rd4, [_Z17BP_Calculate_mmulPfS_S_iiiiS__param_0];
	ld.param.u64 	%rd5, [_Z17BP_Calculate_mmulPfS_S_iiiiS__param_1];
	ld.param.u64 	%rd6, [_Z17BP_Calculate_mmulPfS_S_iiiiS__param_2];
	ld.param.u32 	%r22, [_Z17BP_Calculate_mmulPfS_S_iiiiS__param_3];
	ld.param.u32 	%r23, [_Z17BP_Calculate_mmulPfS_S_iiiiS__param_4];
	ld.param.u32 	%r24, [_Z17BP_Calculate_mmulPfS_S_iiiiS__param_5];
	ld.param.u32 	%r25, [_Z17BP_Calculate_mmulPfS_S_iiiiS__param_6];
	ld.param.u64 	%rd7, [_Z17BP_Calculate_mmulPfS_S_iiiiS__param_7];
	mov.u32 	%r26, %ntid.x;
	mov.u32 	%r27, %ctaid.x;
	mov.u32 	%r38, %tid.x;
	mad.lo.s32 	%r2, %r26, %r27, %r38;
	mov.u32 	%r28, %ntid.y;
	mov.u32 	%r29, %ctaid.y;
	mov.u32 	%r40, %tid.y;
	mad.lo.s32 	%r4, %r28, %r29, %r40;
	setp.lt.s32 	%p1, %r23, 1;
	mov.f32 	%f125, 0f00000000;
	@%p1 bra 	$L__BB0_7;
	shl.b32 	%r31, %r40, 7;
	mov.u32 	%r32, _ZZ17BP_Calculate_mmulPfS_S_iiiiS_E2As;
	add.s32 	%r5, %r32, %r31;
	shl.b32 	%r33, %r38, 2;
	add.s32 	%r6, %r5, %r33;
	mov.u32 	%r34, _ZZ17BP_Calculate_mmulPfS_S_iiiiS_E2Bs;
	add.s32 	%r8, %r34, %r33;
	add.s32 	%r7, %r8, %r31;
	mad.lo.s32 	%r41, %r40, %r25, %r2;
	shl.b32 	%r10, %r25, 5;
	mad.lo.s32 	%r39, %r23, %r4, %r38;
	cvta.to.global.u64 	%rd1, %rd4;
	cvta.to.global.u64 	%rd2, %rd5;
	mov.f32 	%f125, 0f00000000;
	mov.b32 	%r42, 0;
$L__BB0_2:
	setp.ge.s32 	%p2, %r4, %r22;
	mul.wide.s32 	%rd8, %r39, 4;
	add.s64 	%rd3, %rd1, %rd8;
	setp.ge.s32 	%p3, %r38, %r23;
	mov.f32 	%f123, 0f00000000;
	or.pred  	%p4, %p3, %p2;
	@%p4 bra 	$L__BB0_4;
	ld.global.f32 	%f123, [%rd3];
$L__BB0_4:
	setp.ge.s32 	%p5, %r2, %r25;
	st.shared.f32 	[%r6], %f123;
	setp.ge.s32 	%p6, %r40, %r24;
	mov.f32 	%f124, 0f00000000;
	or.pred  	%p7, %p5, %p6;
	@%p7 bra 	$L__BB0_6;
	mul.wide.s32 	%rd9, %r41, 4;
	add.s64 	%rd10, %rd2, %rd9;
	ld.global.f32 	%f124, [%rd10];
$L__BB0_6:
	st.shared.f32 	[%r7], %f124;
	bar.sync 	0;
	ld.shared.f32 	%f12, [%r5];
	ld.shared.f32 	%f13, [%r8];
	fma.rn.f32 	%f14, %f12, %f13, %f125;
	ld.shared.f32 	%f15, [%r5+4];
	ld.shared.f32 	%f16, [%r8+128];
	fma.rn.f32 	%f17, %f15, %f16, %f14;
	ld.shared.f32 	%f18, [%r5+8];
	ld.shared.f32 	%f19, [%r8+256];
	fma.rn.f32 	%f20, %f18, %f19, %f17;
	ld.shared.f32 	%f21, [%r5+12];
	ld.shared.f32 	%f22, [%r8+384];
	fma.rn.f32 	%f23, %f21, %f22, %f20;
	ld.shared.f32 	%f24, [%r5+16];
	ld.shared.f32 	%f25, [%r8+512];
	fma.rn.f32 	%f26, %f24, %f25, %f23;
	ld.shared.f32 	%f27, [%r5+20];
	ld.shared.f32 	%f28, [%r8+640];
	fma.rn.f32 	%f29, %f27, %f28, %f26;
	ld.shared.f32 	%f30, [%r5+24];
	ld.shared.f32 	%f31, [%r8+768];
	fma.rn.f32 	%f32, %f30, %f31, %f29;
	ld.shared.f32 	%f33, [%r5+28];
	ld.shared.f32 	%f34, [%r8+896];
	fma.rn.f32 	%f35, %f33, %f34, %f32;
	ld.shared.f32 	%f36, [%r5+32];
	ld.shared.f32 	%f37, [%r8+1024];
	fma.rn.f32 	%f38, %f36, %f37, %f35;
	ld.shared.f32 	%f39, [%r5+36];
	ld.shared.f32 	%f40, [%r8+1152];
	fma.rn.f32 	%f41, %f39, %f40, %f38;
	ld.shared.f32 	%f42, [%r5+40];
	ld.shared.f32 	%f43, [%r8+1280];
	fma.rn.f32 	%f44, %f42, %f43, %f41;
	ld.shared.f32 	%f45, [%r5+44];
	ld.shared.f32 	%f46, [%r8+1408];
	fma.rn.f32 	%f47, %f45, %f46, %f44;
	ld.shared.f32 	%f48, [%r5+48];
	ld.shared.f32 	%f49, [%r8+1536];
	fma.rn.f32 	%f50, %f48, %f49, %f47;
	ld.shared.f32 	%f51, [%r5+52];
	ld.shared.f32 	%f52, [%r8+1664];
	fma.rn.f32 	%f53, %f51, %f52, %f50;
	ld.shared.f32 	%f54, [%r5+56];
	ld.shared.f32 	%f55, [%r8+1792];
	fma.rn.f32 	%f56, %f54, %f55, %f53;
	ld.shared.f32 	%f57, [%r5+60];
	ld.shared.f32 	%f58, [%r8+1920];
	fma.rn.f32 	%f59, %f57, %f58, %f56;
	ld.shared.f32 	%f60, [%r5+64];
	ld.shared.f32 	%f61, [%r8+2048];
	fma.rn.f32 	%f62, %f60, %f61, %f59;
	ld.shared.f32 	%f63, [%r5+68];
	ld.shared.f32 	%f64, [%r8+2176];
	fma.rn.f32 	%f65, %f63, %f64, %f62;
	ld.shared.f32 	%f66, [%r5+72];
	ld.shared.f32 	%f67, [%r8+2304];
	fma.rn.f32 	%f68, %f66, %f67, %f65;
	ld.shared.f32 	%f69, [%r5+76];
	ld.shared.f32 	%f70, [%r8+2432];
	fma.rn.f32 	%f71, %f69, %f70, %f68;
	ld.shared.f32 	%f72, [%r5+80];
	ld.shared.f32 	%f73, [%r8+2560];
	fma.rn.f32 	%f74, %f72, %f73, %f71;
	ld.shared.f32 	%f75, [%r5+84];
	ld.shared.f32 	%f76, [%r8+2688];
	fma.rn.f32 	%f77, %f75, %f76, %f74;
	ld.shared.f32 	%f78, [%r5+88];
	ld.shared.f32 	%f79, [%r8+2816];
	fma.rn.f32 	%f80, %f78, %f79, %f77;
	ld.shared.f32 	%f81, [%r5+92];
	ld.shared.f32 	%f82, [%r8+2944];
	fma.rn.f32 	%f83, %f81, %f82, %f80;
	ld.shared.f32 	%f84, [%r5+96];
	ld.shared.f32 	%f85, [%r8+3072];
	fma.rn.f32 	%f86, %f84, %f85, %f83;
	ld.shared.f32 	%f87, [%r5+100];
	ld.shared.f32 	%f88, [%r8+3200];
	fma.rn.f32 	%f89, %f87, %f88, %f86;
	ld.shared.f32 	%f90, [%r5+104];
	ld.shared.f32 	%f91, [%r8+3328];
	fma.rn.f32 	%f92, %f90, %f91, %f89;
	ld.shared.f32 	%f93, [%r5+108];
	ld.shared.f32 	%f94, [%r8+3456];
	fma.rn.f32 	%f95, %f93, %f94, %f92;
	ld.shared.f32 	%f96, [%r5+112];
	ld.shared.f32 	%f97, [%r8+3584];
	fma.rn.f32 	%f98, %f96, %f97, %f95;
	ld.shared.f32 	%f99, [%r5+116];
	ld.shared.f32 	%f100, [%r8+3712];
	fma.rn.f32 	%f101, %f99, %f100, %f98;
	ld.shared.f32 	%f102, [%r5+120];
	ld.shared.f32 	%f103, [%r8+3840];
	fma.rn.f32 	%f104, %f102, %f103, %f101;
	ld.shared.f32 	%f105, [%r5+124];
	ld.shared.f32 	%f106, [%r8+3968];
	fma.rn.f32 	%f125, %f105, %f106, %f104;
	bar.sync 	0;
	add.s32 	%r42, %r42, 32;
	add.s32 	%r41, %r41, %r10;
	add.s32 	%r40, %r40, 32;
	add.s32 	%r39, %r39, 32;
	add.s32 	%r38, %r38, 32;
	setp.lt.s32 	%p8, %r42, %r23;
	@%p8 bra 	$L__BB0_2;
$L__BB0_7:
	setp.ge.s32 	%p9, %r2, %r25;
	setp.ge.s32 	%p10, %r4, %r22;
	or.pred  	%p11, %p9, %p10;
	@%p11 bra 	$L__BB0_9;
	cvta.to.global.u64 	%rd11, %rd7;
	mul.wide.s32 	%rd12, %r2, 4;
	add.s64 	%rd13, %rd11, %rd12;
	ld.global.f32 	%f107, [%rd13];
	add.f32 	%f108, %f125, %f107;
	fma.rn.f32 	%f109, %f108, 0fBBBB989D, 0f3F000000;
	cvt.sat.f32.f32 	%f110, %f109;
	mov.f32 	%f111, 0f4B400001;
	mov.f32 	%f112, 0f437C0000;
	fma.rm.f32 	%f113, %f110, %f112, %f111;
	add.f32 	%f114, %f113, 0fCB40007F;
	neg.f32 	%f115, %f114;
	fma.rn.f32 	%f116, %f108, 0fBFB8AA3B, %f115;
	fma.rn.f32 	%f117, %f108, 0fB2A57060, %f116;
	mov.b32 	%r35, %f113;
	shl.b32 	%r36, %r35, 23;
	mov.b32 	%f118, %r36;
	ex2.approx.ftz.f32 	%f119, %f117;
	fma.rn.f32 	%f120, %f119, %f118, 0f3F800000;
	rcp.rn.f32 	%f121, %f120;
	mad.lo.s32 	%r37, %r25, %r4, %r2;
	cvta.to.global.u64 	%rd14, %rd6;
	mul.wide.s32 	%rd15, %r37, 4;
	add.s64 	%rd16, %rd14, %rd15;
	st.global.f32 	[%rd16], %f121;
$L__BB0_9:
	ret;

}
	// .globl	_Z23BP_Calculate_out_updatePfS_S_ii
.visible .entry _Z23BP_Calculate_out_updatePfS_S_ii(
	.param .u64 .ptr .align 1 _Z23BP_Calculate_out_updatePfS_S_ii_param_0,
	.param .u64 .ptr .align 1 _Z23BP_Calculate_out_updatePfS_S_ii_param_1,
	.param .u64 .ptr .align 1 _Z23BP_Calculate_out_updatePfS_S_ii_param_2,
	.param .u32 _Z23BP_Calculate_out_updatePfS_S_ii_param_3,
	.param .u32 _Z23BP_Calculate_out_updatePfS_S_ii_param_4
)
{
	.reg .pred 	%p<4>;
	.reg .b32 	%r<12>;
	.reg .b32 	%f<8>;
	.reg .b64 	%rd<11>;

	ld.param.u64 	%rd1, [_Z23BP_Calculate_out_updatePfS_S_ii_param_0];
	ld.param.u64 	%rd2, [_Z23BP_Calculate_out_updatePfS_S_ii_param_1];
	ld.param.u64 	%rd3, [_Z23BP_Calculate_out_updatePfS_S_ii_param_2];
	ld.param.u32 	%r4, [_Z23BP_Calculate_out_updatePfS_S_ii_param_3];
	ld.param.u32 	%r3, [_Z23BP_Calculate_out_updatePfS_S_ii_param_4];
	mov.u32 	%r5, %ntid.y;
	mov.u32 	%r6, %ctaid.y;
	mov.u32 	%r7, %tid.y;
	mad.lo.s32 	%r1, %r5, %r6, %r7;
	mov.u32 	%r8, %ntid.x;
	mov.u32 	%r9, %ctaid.x;
	mov.u32 	%r10, %tid.x;
	mad.lo.s32 	%r2, %r8, %r9, %r10;
	setp.ge.s32 	%p1, %r1, %r4;
	setp.ge.s32 	%p2, %r2, %r3;
	or.pred  	%p3, %p1, %p2;
	@%p3 bra 	$L__BB1_2;
	cvta.to.global.u64 	%rd4, %rd1;
	cvta.to.global.u64 	%rd5, %rd2;
	cvta.to.global.u64 	%rd6, %rd3;
	mad.lo.s32 	%r11, %r3, %r1, %r2;
	mul.wide.s32 	%rd7, %r11, 4;
	add.s64 	%rd8, %rd4, %rd7;
	ld.global.f32 	%f1, [%rd8];
	mov.f32 	%f2, 0f3F800000;
	sub.f32 	%f3, %f2, %f1;
	mul.f32 	%f4, %f1, %f3;
	add.s64 	%rd9, %rd5, %rd7;
	ld.global.f32 	%f5, [%rd9];
	sub.f32 	%f6, %f5, %f1;
	mul.f32 	%f7, %f4, %f6;
	add.s64 	%rd10, %rd6, %rd7;
	st.global.f32 	[%rd10], %f7;
$L__BB1_2:
	ret;

}
	// .globl	_Z25BP_Calculate_hiden_updatePfS_S_S_iiii
.visible .entry _Z25BP_Calculate_hiden_updatePfS_S_S_iiii(
	.param .u64 .ptr .align 1 _Z25BP_Calculate_hiden_updatePfS_S_S_iiii_param_0,
	.param .u64 .ptr .align 1 _Z25BP_Calculate_hiden_updatePfS_S_S_iiii_param_1,
	.param .u64 .ptr .align 1 _Z25BP_Calculate_hiden_updatePfS_S_S_iiii_param_2,
	.param .u64 .ptr .align 1 _Z25BP_Calculate_hiden_updatePfS_S_S_iiii_param_3,
	.param .u32 _Z25BP_Calculate_hiden_updatePfS_S_S_iiii_param_4,
	.param .u32 _Z25BP_Calculate_hiden_updatePfS_S_S_iiii_param_5,
	.param .u32 _Z25BP_Calculate_hiden_updatePfS_S_S_iiii_param_6,
	.param .u32 _Z25BP_Calculate_hiden_updatePfS_S_S_iiii_param_7
)
{
	.reg .pred 	%p<12>;
	.reg .b32 	%r<40>;
	.reg .b32 	%f<116>;
	.reg .b64 	%rd<16>;
	// demoted variable
	.shared .align 4 .b8 _ZZ25BP_Calculate_hiden_updatePfS_S_S_iiiiE2As[4096];
	// demoted variable
	.shared .align 4 .b8 _ZZ25BP_Calculate_hiden_updatePfS_S_S_iiiiE2Bs[4096];
	ld.param.u64 	%rd5, [_Z25BP_Calculate_hiden_updatePfS_S_S_iiii_param_0];
	ld.param.u64 	%rd6, [_Z25BP_Calculate_hiden_updatePfS_S_S_iiii_param_1];
	ld.param.u64 	%rd7, [_Z25BP_Calculate_hiden_updatePfS_S_S_iiii_param_2];
	ld.param.u64 	%rd8, [_Z25BP_Calculate_hiden_updatePfS_S_S_iiii_param_3];
	ld.param.u32 	%r21, [_Z25BP_Calculate_hiden_updatePfS_S_S_iiii_param_4];
	ld.param.u32 	%r22, [_Z25BP_Calculate_hiden_updatePfS_S_S_iiii_param_5];
	ld.param.u32 	%r23, [_Z25BP_Calculate_hiden_updatePfS_S_S_iiii_param_6];
	ld.param.u32 	%r24, [_Z25BP_Calculate_hiden_updatePfS_S_S_iiii_param_7];
	mov.u32 	%r25, %ntid.x;
	mov.u32 	%r26, %ctaid.x;
	mov.u32 	%r35, %tid.x;
	mad.lo.s32 	%r2, %r25, %r26, %r35;
	mov.u32 	%r27, %ntid.y;
	mov.u32 	%r28, %ctaid.y;
	mov.u32 	%r37, %tid.y;
	mad.lo.s32 	%r4, %r27, %r28, %r37;
	setp.lt.s32 	%p1, %r22, 1;
	mov.f32 	%f115, 0f00000000;
	@%p1 bra 	$L__BB2_7;
	shl.b32 	%r30, %r37, 7;
	mov.u32 	%r31, _ZZ25BP_Calculate_hiden_updatePfS_S_S_iiiiE2As;
	add.s32 	%r5, %r31, %r30;
	shl.b32 	%r32, %r35, 2;
	add.s32 	%r6, %r5, %r32;
	mov.u32 	%r33, _ZZ25BP_Calculate_hiden_updatePfS_S_S_iiiiE2Bs;
	add.s32 	%r8, %r33, %r32;
	add.s32 	%r7, %r8, %r30;
	mad.lo.s32 	%r38, %r24, %r2, %r37;
	mad.lo.s32 	%r36, %r22, %r4, %r35;
	cvta.to.global.u64 	%rd1, %rd5;
	cvta.to.global.u64 	%rd2, %rd6;
	mov.f32 	%f115, 0f00000000;
	mov.b32 	%r39, 0;
$L__BB2_2:
	setp.ge.s32 	%p2, %r4, %r21;
	mul.wide.s32 	%rd9, %r38, 4;
	add.s64 	%rd3, %rd2, %rd9;
	mul.wide.s32 	%rd10, %r36, 4;
	add.s64 	%rd4, %rd1, %rd10;
	setp.ge.s32 	%p3, %r35, %r22;
	mov.f32 	%f113, 0f00000000;
	or.pred  	%p4, %p3, %p2;
	@%p4 bra 	$L__BB2_4;
	ld.global.f32 	%f113, [%rd4];
$L__BB2_4:
	setp.ge.s32 	%p5, %r2, %r23;
	st.shared.f32 	[%r6], %f113;
	setp.ge.s32 	%p6, %r37, %r24;
	mov.f32 	%f114, 0f00000000;
	or.pred  	%p7, %p5, %p6;
	@%p7 bra 	$L__BB2_6;
	ld.global.f32 	%f114, [%rd3];
$L__BB2_6:
	st.shared.f32 	[%r7], %f114;
	bar.sync 	0;
	ld.shared.f32 	%f12, [%r5];
	ld.shared.f32 	%f13, [%r8];
	fma.rn.f32 	%f14, %f12, %f13, %f115;
	ld.shared.f32 	%f15, [%r5+4];
	ld.shared.f32 	%f16, [%r8+128];
	fma.rn.f32 	%f17, %f15, %f16, %f14;
	ld.shared.f32 	%f18, [%r5+8];
	ld.shared.f32 	%f19, [%r8+256];
	fma.rn.f32 	%f20, %f18, %f19, %f17;
	ld.shared.f32 	%f21, [%r5+12];
	ld.shared.f32 	%f22, [%r8+384];
	fma.rn.f32 	%f23, %f21, %f22, %f20;
	ld.shared.f32 	%f24, [%r5+16];
	ld.shared.f32 	%f25, [%r8+512];
	fma.rn.f32 	%f26, %f24, %f25, %f23;
	ld.shared.f32 	%f27, [%r5+20];
	ld.shared.f32 	%f28, [%r8+640];
	fma.rn.f32 	%f29, %f27, %f28, %f26;
	ld.shared.f32 	%f30, [%r5+24];
	ld.shared.f32 	%f31, [%r8+768];
	fma.rn.f32 	%f32, %f30, %f31, %f29;
	ld.shared.f32 	%f33, [%r5+28];
	ld.shared.f32 	%f34, [%r8+896];
	fma.rn.f32 	%f35, %f33, %f34, %f32;
	ld.shared.f32 	%f36, [%r5+32];
	ld.shared.f32 	%f37, [%r8+1024];
	fma.rn.f32 	%f38, %f36, %f37, %f35;
	ld.shared.f32 	%f39, [%r5+36];
	ld.shared.f32 	%f40, [%r8+1152];
	fma.rn.f32 	%f41, %f39, %f40, %f38;
	ld.shared.f32 	%f42, [%r5+40];
	ld.shared.f32 	%f43, [%r8+1280];
	fma.rn.f32 	%f44, %f42, %f43, %f41;
	ld.shared.f32 	%f45, [%r5+44];
	ld.shared.f32 	%f46, [%r8+1408];
	fma.rn.f32 	%f47, %f45, %f46, %f44;
	ld.shared.f32 	%f48, [%r5+48];
	ld.shared.f32 	%f49, [%r8+1536];
	fma.rn.f32 	%f50, %f48, %f49, %f47;
	ld.shared.f32 	%f51, [%r5+52];
	ld.shared.f32 	%f52, [%r8+1664];
	fma.rn.f32 	%f53, %f51, %f52, %f50;
	ld.shared.f32 	%f54, [%r5+56];
	ld.shared.f32 	%f55, [%r8+1792];
	fma.rn.f32 	%f56, %f54, %f55, %f53;
	ld.shared.f32 	%f57, [%r5+60];
	ld.shared.f32 	%f58, [%r8+1920];
	fma.rn.f32 	%f59, %f57, %f58, %f56;
	ld.shared.f32 	%f60, [%r5+64];
	ld.shared.f32 	%f61, [%r8+2048];
	fma.rn.f32 	%f62, %f60, %f61, %f59;
	ld.shared.f32 	%f63, [%r5+68];
	ld.shared.f32 	%f64, [%r8+2176];
	fma.rn.f32 	%f65, %f63, %f64, %f62;
	ld.shared.f32 	%f66, [%r5+72];
	ld.shared.f32 	%f67, [%r8+2304];
	fma.rn.f32 	%f68, %f66, %f67, %f65;
	ld.shared.f32 	%f69, [%r5+76];
	ld.shared.f32 	%f70, [%r8+2432];
	fma.rn.f32 	%f71, %f69, %f70, %f68;
	ld.shared.f32 	%f72, [%r5+80];
	ld.shared.f32 	%f73, [%r8+2560];
	fma.rn.f32 	%f74, %f72, %f73, %f71;
	ld.shared.f32 	%f75, [%r5+84];
	ld.shared.f32 	%f76, [%r8+2688];
	fma.rn.f32 	%f77, %f75, %f76, %f74;
	ld.shared.f32 	%f78, [%r5+88];
	ld.shared.f32 	%f79, [%r8+2816];
	fma.rn.f32 	%f80, %f78, %f79, %f77;
	ld.shared.f32 	%f81, [%r5+92];
	ld.shared.f32 	%f82, [%r8+2944];
	fma.rn.f32 	%f83, %f81, %f82, %f80;
	ld.shared.f32 	%f84, [%r5+96];
	ld.shared.f32 	%f85, [%r8+3072];
	fma.rn.f32 	%f86, %f84, %f85, %f83;
	ld.shared.f32 	%f87, [%r5+100];
	ld.shared.f32 	%f88, [%r8+3200];
	fma.rn.f32 	%f89, %f87, %f88, %f86;
	ld.shared.f32 	%f90, [%r5+104];
	ld.shared.f32 	%f91, [%r8+3328];
	fma.rn.f32 	%f92, %f90, %f91, %f89;
	ld.shared.f32 	%f93, [%r5+108];
	ld.shared.f32 	%f94, [%r8+3456];
	fma.rn.f32 	%f95, %f93, %f94, %f92;
	ld.shared.f32 	%f96, [%r5+112];
	ld.shared.f32 	%f97, [%r8+3584];
	fma.rn.f32 	%f98, %f96, %f97, %f95;
	ld.shared.f32 	%f99, [%r5+116];
	ld.shared.f32 	%f100, [%r8+3712];
	fma.rn.f32 	%f101, %f99, %f100, %f98;
	ld.shared.f32 	%f102, [%r5+120];
	ld.shared.f32 	%f103, [%r8+3840];
	fma.rn.f32 	%f104, %f102, %f103, %f101;
	ld.shared.f32 	%f105, [%r5+124];
	ld.shared.f32 	%f106, [%r8+3968];
	fma.rn.f32 	%f115, %f105, %f106, %f104;
	bar.sync 	0;
	add.s32 	%r39, %r39, 32;
	add.s32 	%r38, %r38, 32;
	add.s32 	%r37, %r37, 32;
	add.s32 	%r36, %r36, 32;
	add.s32 	%r35, %r35, 32;
	setp.lt.s32 	%p8, %r39, %r22;
	@%p8 bra 	$L__BB2_2;
$L__BB2_7:
	setp.ge.s32 	%p9, %r2, %r23;
	setp.ge.s32 	%p10, %r4, %r21;
	or.pred  	%p11, %p9, %p10;
	@%p11 bra 	$L__BB2_9;
	mad.lo.s32 	%r34, %r23, %r4, %r2;
	cvta.to.global.u64 	%rd11, %rd7;
	mul.wide.s32 	%rd12, %r34, 4;
	add.s64 	%rd13, %rd11, %rd12;
	ld.global.f32 	%f107, [%rd13];
	mul.f32 	%f108, %f115, %f107;
	mov.f32 	%f109, 0f3F800000;
	sub.f32 	%f110, %f109, %f107;
	mul.f32 	%f111, %f108, %f110;
	cvta.to.global.u64 	%rd14, %rd8;
	add.s64 	%rd15, %rd14, %rd12;
	st.global.f32 	[%rd15], %f111;
$L__BB2_9:
	ret;

}
	// .globl	_Z21BP_Calculate_W_updatePfS_S_iiiif
.visible .entry _Z21BP_Calculate_W_updatePfS_S_iiiif(
	.param .u64 .ptr .align 1 _Z21BP_Calculate_W_updatePfS_S_iiiif_param_0,
	.param .u64 .ptr .align 1 _Z21BP_Calculate_W_updatePfS_S_iiiif_param_1,
	.param .u64 .ptr .align 1 _Z21BP_Calculate_W_updatePfS_S_iiiif_param_2,
	.param .u32 _Z21BP_Calculate_W_updatePfS_S_iiiif_param_3,
	.param .u32 _Z21BP_Calculate_W_updatePfS_S_iiiif_param_4,
	.param .u32 _Z21BP_Calculate_W_updatePfS_S_iiiif_param_5,
	.param .u32 _Z21BP_Calculate_W_updatePfS_S_iiiif_param_6,
	.param .f32 _Z21BP_Calculate_W_updatePfS_S_iiiif_param_7
)
{
	.reg .pred 	%p<12>;
	.reg .b32 	%r<42>;
	.reg .b32 	%f<114>;
	.reg .b64 	%rd<13>;
	// demoted variable
	.shared .align 4 .b8 _ZZ21BP_Calculate_W_updatePfS_S_iiiifE2As[4096];
	// demoted variable
	.shared .align 4 .b8 _ZZ21BP_Calculate_W_updatePfS_S_iiiifE2Bs[4096];
	ld.param.u64 	%rd3, [_Z21BP_Calculate_W_updatePfS_S_iiiif_param_0];
	ld.param.u64 	%rd4, [_Z21BP_Calculate_W_updatePfS_S_iiiif_param_1];
	ld.param.u64 	%rd5, [_Z21BP_Calculate_W_updatePfS_S_iiiif_param_2];
	ld.param.u32 	%r23, [_Z21BP_Calculate_W_updatePfS_S_iiiif_param_3];
	ld.param.u32 	%r24, [_Z21BP_Calculate_W_updatePfS_S_iiiif_param_4];
	ld.param.u32 	%r25, [_Z21BP_Calculate_W_updatePfS_S_iiiif_param_5];
	ld.param.u32 	%r26, [_Z21BP_Calculate_W_updatePfS_S_iiiif_param_6];
	ld.param.f32 	%f8, [_Z21BP_Calculate_W_updatePfS_S_iiiif_param_7];
	mov.u32 	%r27, %ntid.x;
	mov.u32 	%r28, %ctaid.x;
	mov.u32 	%r37, %tid.x;
	mad.lo.s32 	%r2, %r27, %r28, %r37;
	mov.u32 	%r29, %ntid.y;
	mov.u32 	%r30, %ctaid.y;
	mov.u32 	%r39, %tid.y;
	mad.lo.s32 	%r4, %r29, %r30, %r39;
	setp.lt.s32 	%p1, %r23, 1;
	mov.f32 	%f113, 0f00000000;
	@%p1 bra 	$L__BB3_7;
	shl.b32 	%r32, %r39, 7;
	mov.u32 	%r33, _ZZ21BP_Calculate_W_updatePfS_S_iiiifE2As;
	add.s32 	%r5, %r33, %r32;
	shl.b32 	%r34, %r37, 2;
	add.s32 	%r6, %r5, %r34;
	mov.u32 	%r35, _ZZ21BP_Calculate_W_updatePfS_S_iiiifE2Bs;
	add.s32 	%r8, %r35, %r34;
	add.s32 	%r7, %r8, %r32;
	mad.lo.s32 	%r40, %r39, %r26, %r2;
	shl.b32 	%r10, %r26, 5;
	mad.lo.s32 	%r38, %r37, %r24, %r4;
	shl.b32 	%r12, %r24, 5;
	cvta.to.global.u64 	%rd1, %rd3;
	cvta.to.global.u64 	%rd2, %rd4;
	mov.f32 	%f113, 0f00000000;
	mov.b32 	%r41, 0;
$L__BB3_2:
	setp.ge.s32 	%p2, %r4, %r24;
	setp.ge.s32 	%p3, %r37, %r23;
	mov.f32 	%f111, 0f00000000;
	or.pred  	%p4, %p3, %p2;
	@%p4 bra 	$L__BB3_4;
	mul.wide.s32 	%rd6, %r38, 4;
	add.s64 	%rd7, %rd1, %rd6;
	ld.global.f32 	%f111, [%rd7];
$L__BB3_4:
	setp.ge.s32 	%p5, %r2, %r26;
	st.shared.f32 	[%r6], %f111;
	setp.ge.s32 	%p6, %r39, %r25;
	mov.f32 	%f112, 0f00000000;
	or.pred  	%p7, %p5, %p6;
	@%p7 bra 	$L__BB3_6;
	mul.wide.s32 	%rd8, %r40, 4;
	add.s64 	%rd9, %rd2, %rd8;
	ld.global.f32 	%f112, [%rd9];
$L__BB3_6:
	st.shared.f32 	[%r7], %f112;
	bar.sync 	0;
	ld.shared.f32 	%f13, [%r5];
	ld.shared.f32 	%f14, [%r8];
	fma.rn.f32 	%f15, %f13, %f14, %f113;
	ld.shared.f32 	%f16, [%r5+4];
	ld.shared.f32 	%f17, [%r8+128];
	fma.rn.f32 	%f18, %f16, %f17, %f15;
	ld.shared.f32 	%f19, [%r5+8];
	ld.shared.f32 	%f20, [%r8+256];
	fma.rn.f32 	%f21, %f19, %f20, %f18;
	ld.shared.f32 	%f22, [%r5+12];
	ld.shared.f32 	%f23, [%r8+384];
	fma.rn.f32 	%f24, %f22, %f23, %f21;
	ld.shared.f32 	%f25, [%r5+16];
	ld.shared.f32 	%f26, [%r8+512];
	fma.rn.f32 	%f27, %f25, %f26, %f24;
	ld.shared.f32 	%f28, [%r5+20];
	ld.shared.f32 	%f29, [%r8+640];
	fma.rn.f32 	%f30, %f28, %f29, %f27;
	ld.shared.f32 	%f31, [%r5+24];
	ld.shared.f32 	%f32, [%r8+768];
	fma.rn.f32 	%f33, %f31, %f32, %f30;
	ld.shared.f32 	%f34, [%r5+28];
	ld.shared.f32 	%f35, [%r8+896];
	fma.rn.f32 	%f36, %f34, %f35, %f33;
	ld.shared.f32 	%f37, [%r5+32];
	ld.shared.f32 	%f38, [%r8+1024];
	fma.rn.f32 	%f39, %f37, %f38, %f36;
	ld.shared.f32 	%f40, [%r5+36];
	ld.shared.f32 	%f41, [%r8+1152];
	fma.rn.f32 	%f42, %f40, %f41, %f39;
	ld.shared.f32 	%f43, [%r5+40];
	ld.shared.f32 	%f44, [%r8+1280];
	fma.rn.f32 	%f45, %f43, %f44, %f42;
	ld.shared.f32 	%f46, [%r5+44];
	ld.shared.f32 	%f47, [%r8+1408];
	fma.rn.f32 	%f48, %f46, %f47, %f45;
	ld.shared.f32 	%f49, [%r5+48];
	ld.shared.f32 	%f50, [%r8+1536];
	fma.rn.f32 	%f51, %f49, %f50, %f48;
	ld.shared.f32 	%f52, [%r5+52];
	ld.shared.f32 	%f53, [%r8+1664];
	fma.rn.f32 	%f54, %f52, %f53, %f51;
	ld.shared.f32 	%f55, [%r5+56];
	ld.shared.f32 	%f56, [%r8+1792];
	fma.rn.f32 	%f57, %f55, %f56, %f54;
	ld.shared.f32 	%f58, [%r5+60];
	ld.shared.f32 	%f59, [%r8+1920];
	fma.rn.f32 	%f60, %f58, %f59, %f57;
	ld.shared.f32 	%f61, [%r5+64];
	ld.shared.f32 	%f62, [%r8+2048];
	fma.rn.f32 	%f63, %f61, %f62, %f60;
	ld.shared.f32 	%f64, [%r5+68];
	ld.shared.f32 	%f65, [%r8+2176];
	fma.rn.f32 	%f66, %f64, %f65, %f63;
	ld.shared.f32 	%f67, [%r5+72];
	ld.shared.f32 	%f68, [%r8+2304];
	fma.rn.f32 	%f69, %f67, %f68, %f66;
	ld.shared.f32 	%f70, [%r5+76];
	ld.shared.f32 	%f71, [%r8+2432];
	fma.rn.f32 	%f72, %f70, %f71, %f69;
	ld.shared.f32 	%f73, [%r5+80];
	ld.shared.f32 	%f74, [%r8+2560];
	fma.rn.f32 	%f75, %f73, %f74, %f72;
	ld.shared.f32 	%f76, [%r5+84];
	ld.shared.f32 	%f77, [%r8+2688];
	fma.rn.f32 	%f78, %f76, %f77, %f75;
	ld.shared.f32 	%f79, [%r5+88];
	ld.shared.f32 	%f80, [%r8+2816];
	fma.rn.f32 	%f81, %f79, %f80, %f78;
	ld.shared.f32 	%f82, [%r5+92];
	ld.shared.f32 	%f83, [%r8+2944];
	fma.rn.f32 	%f84, %f82, %f83, %f81;
	ld.shared.f32 	%f85, [%r5+96];
	ld.shared.f32 	%f86, [%r8+3072];
	fma.rn.f32 	%f87, %f85, %f86, %f84;
	ld.shared.f32 	%f88, [%r5+100];
	ld.shared.f32 	%f89, [%r8+3200];
	fma.rn.f32 	%f90, %f88, %f89, %f87;
	ld.shared.f32 	%f91, [%r5+104];
	ld.shared.f32 	%f92, [%r8+3328];
	fma.rn.f32 	%f93, %f91, %f92, %f90;
	ld.shared.f32 	%f94, [%r5+108];
	ld.shared.f32 	%f95, [%r8+3456];
	fma.rn.f32 	%f96, %f94, %f95, %f93;
	ld.shared.f32 	%f97, [%r5+112];
	ld.shared.f32 	%f98, [%r8+3584];
	fma.rn.f32 	%f99, %f97, %f98, %f96;
	ld.shared.f32 	%f100, [%r5+116];
	ld.shared.f32 	%f101, [%r8+3712];
	fma.rn.f32 	%f102, %f100, %f101, %f99;
	ld.shared.f32 	%f103, [%r5+120];
	ld.shared.f32 	%f104, [%r8+3840];
	fma.rn.f32 	%f105, %f103, %f104, %f102;
	ld.shared.f32 	%f106, [%r5+124];
	ld.shared.f32 	%f107, [%r8+3968];
	fma.rn.f32 	%f113, %f106, %f107, %f105;
	bar.sync 	0;
	add.s32 	%r41, %r41, 32;
	add.s32 	%r40, %r40, %r10;
	add.s32 	%r39, %r39, 32;
	add.s32 	%r38, %r38, %r12;
	add.s32 	%r37, %r37, 32;
	setp.lt.s32 	%p8, %r41, %r23;
	@%p8 bra 	$L__BB3_2;
$L__BB3_7:
	setp.ge.s32 	%p9, %r2, %r26;
	setp.ge.s32 	%p10, %r4, %r24;
	or.pred  	%p11, %p9, %p10;
	@%p11 bra 	$L__BB3_9;
	mad.lo.s32 	%r36, %r26, %r4, %r2;
	cvta.to.global.u64 	%rd10, %rd5;
	mul.wide.s32 	%rd11, %r36, 4;
	add.s64 	%rd12, %rd10, %rd11;
	ld.global.f32 	%f108, [%rd12];
	fma.rn.f32 	%f109, %f8, %f113, %f108;
	st.global.f32 	[%rd12], %f109;
$L__BB3_9:
	ret;

}
	// .globl	_Z21BP_Calculate_B_updatePfS_iif
.visible .entry _Z21BP_Calculate_B_updatePfS_iif(
	.param .u64 .ptr .align 1 _Z21BP_Calculate_B_updatePfS_iif_param_0,
	.param .u64 .ptr .align 1 _Z21BP_Calculate_B_updatePfS_iif_param_1,
	.param .u32 _Z21BP_Calculate_B_updatePfS_iif_param_2,
	.param .u32 _Z21BP_Calculate_B_updatePfS_iif_param_3,
	.param .f32 _Z21BP_Calculate_B_updatePfS_iif_param_4
)
{
	.reg .pred 	%p<11>;
	.reg .b32 	%r<35>;
	.reg .b32 	%f<85>;
	.reg .b64 	%rd<43>;

	ld.param.u64 	%rd3, [_Z21BP_Calculate_B_updatePfS_iif_param_0];
	ld.param.u64 	%rd2, [_Z21BP_Calculate_B_updatePfS_iif_param_1];
	ld.param.u32 	%r23, [_Z21BP_Calculate_B_updatePfS_iif_param_2];
	ld.param.u32 	%r24, [_Z21BP_Calculate_B_updatePfS_iif_param_3];
	ld.param.f32 	%f14, [_Z21BP_Calculate_B_updatePfS_iif_param_4];
	cvta.to.global.u64 	%rd1, %rd3;
	mov.u32 	%r1, %tid.x;
	setp.lt.s32 	%p1, %r23, 1;
	mov.f32 	%f84, 0f00000000;
	@%p1 bra 	$L__BB4_13;
	and.b32  	%r2, %r23, 15;
	setp.lt.u32 	%p2, %r23, 16;
	mov.f32 	%f84, 0f00000000;
	mov.b32 	%r31, 0;
	@%p2 bra 	$L__BB4_4;
	and.b32  	%r31, %r23, 2147483632;
	neg.s32 	%r29, %r31;
	shl.b32 	%r5, %r24, 4;
	mov.f32 	%f84, 0f00000000;
	mul.wide.s32 	%rd6, %r24, 4;
	mov.u32 	%r28, %r1;
$L__BB4_3:
	.pragma "nounroll";
	mul.wide.s32 	%rd4, %r28, 4;
	add.s64 	%rd5, %rd1, %rd4;
	ld.global.f32 	%f19, [%rd5];
	add.f32 	%f20, %f84, %f19;
	add.s64 	%rd7, %rd5, %rd6;
	ld.global.f32 	%f21, [%rd7];
	add.f32 	%f22, %f20, %f21;
	add.s64 	%rd8, %rd7, %rd6;
	ld.global.f32 	%f23, [%rd8];
	add.f32 	%f24, %f22, %f23;
	add.s64 	%rd9, %rd8, %rd6;
	ld.global.f32 	%f25, [%rd9];
	add.f32 	%f26, %f24, %f25;
	add.s64 	%rd10, %rd9, %rd6;
	ld.global.f32 	%f27, [%rd10];
	add.f32 	%f28, %f26, %f27;
	add.s64 	%rd11, %rd10, %rd6;
	ld.global.f32 	%f29, [%rd11];
	add.f32 	%f30, %f28, %f29;
	add.s64 	%rd12, %rd11, %rd6;
	ld.global.f32 	%f31, [%rd12];
	add.f32 	%f32, %f30, %f31;
	add.s64 	%rd13, %rd12, %rd6;
	ld.global.f32 	%f33, [%rd13];
	add.f32 	%f34, %f32, %f33;
	add.s64 	%rd14, %rd13, %rd6;
	ld.global.f32 	%f35, [%rd14];
	add.f32 	%f36, %f34, %f35;
	add.s64 	%rd15, %rd14, %rd6;
	ld.global.f32 	%f37, [%rd15];
	add.f32 	%f38, %f36, %f37;
	add.s64 	%rd16, %rd15, %rd6;
	ld.global.f32 	%f39, [%rd16];
	add.f32 	%f40, %f38, %f39;
	add.s64 	%rd17, %rd16, %rd6;
	ld.global.f32 	%f41, [%rd17];
	add.f32 	%f42, %f40, %f41;
	add.s64 	%rd18, %rd17, %rd6;
	ld.global.f32 	%f43, [%rd18];
	add.f32 	%f44, %f42, %f43;
	add.s64 	%rd19, %rd18, %rd6;
	ld.global.f32 	%f45, [%rd19];
	add.f32 	%f46, %f44, %f45;
	add.s64 	%rd20, %rd19, %rd6;
	ld.global.f32 	%f47, [%rd20];
	add.f32 	%f48, %f46, %f47;
	add.s64 	%rd21, %rd20, %rd6;
	ld.global.f32 	%f49, [%rd21];
	add.f32 	%f84, %f48, %f49;
	add.s32 	%r29, %r29, 16;
	add.s32 	%r28, %r28, %r5;
	setp.ne.s32 	%p3, %r29, 0;
	@%p3 bra 	$L__BB4_3;
$L__BB4_4:
	setp.eq.s32 	%p4, %r2, 0;
	@%p4 bra 	$L__BB4_13;
	and.b32  	%r11, %r23, 7;
	setp.lt.u32 	%p5, %r2, 8;
	@%p5 bra 	$L__BB4_7;
	mad.lo.s32 	%r26, %r31, %r24, %r1;
	mul.wide.s32 	%rd22, %r26, 4;
	add.s64 	%rd23, %rd1, %rd22;
	ld.global.f32 	%f51, [%rd23];
	add.f32 	%f52, %f84, %f51;
	mul.wide.s32 	%rd24, %r24, 4;
	add.s64 	%rd25, %rd23, %rd24;
	ld.global.f32 	%f53, [%rd25];
	add.f32 	%f54, %f52, %f53;
	add.s64 	%rd26, %rd25, %rd24;
	ld.global.f32 	%f55, [%rd26];
	add.f32 	%f56, %f54, %f55;
	add.s64 	%rd27, %rd26, %rd24;
	ld.global.f32 	%f57, [%rd27];
	add.f32 	%f58, %f56, %f57;
	add.s64 	%rd28, %rd27, %rd24;
	ld.global.f32 	%f59, [%rd28];
	add.f32 	%f60, %f58, %f59;
	add.s64 	%rd29, %rd28, %rd24;
	ld.global.f32 	%f61, [%rd29];
	add.f32 	%f62, %f60, %f61;
	add.s64 	%rd30, %rd29, %rd24;
	ld.global.f32 	%f63, [%rd30];
	add.f32 	%f64, %f62, %f63;
	add.s64 	%rd31, %rd30, %rd24;
	ld.global.f32 	%f65, [%rd31];
	add.f32 	%f84, %f64, %f65;
	add.s32 	%r31, %r31, 8;
$L__BB4_7:
	setp.eq.s32 	%p6, %r11, 0;
	@%p6 bra 	$L__BB4_13;
	and.b32  	%r14, %r23, 3;
	setp.lt.u32 	%p7, %r11, 4;
	@%p7 bra 	$L__BB4_10;
	mad.lo.s32 	%r27, %r31, %r24, %r1;
	mul.wide.s32 	%rd32, %r27, 4;
	add.s64 	%rd33, %rd1, %rd32;
	ld.global.f32 	%f67, [%rd33];
	add.f32 	%f68, %f84, %f67;
	mul.wide.s32 	%rd34, %r24, 4;
	add.s64 	%rd35, %rd33, %rd34;
	ld.global.f32 	%f69, [%rd35];
	add.f32 	%f70, %f68, %f69;
	add.s64 	%rd36, %rd35, %rd34;
	ld.global.f32 	%f71, [%rd36];
	add.f32 	%f72, %f70, %f71;
	add.s64 	%rd37, %rd36, %rd34;
	ld.global.f32 	%f73, [%rd37];
	add.f32 	%f84, %f72, %f73;
	add.s32 	%r31, %r31, 4;
$L__BB4_10:
	setp.eq.s32 	%p8, %r14, 0;
	@%p8 bra 	$L__BB4_13;
	mad.lo.s32 	%r34, %r31, %r24, %r1;
	neg.s32 	%r33, %r14;
$L__BB4_12:
	.pragma "nounroll";
	mul.wide.s32 	%rd38, %r34, 4;
	add.s64 	%rd39, %rd1, %rd38;
	ld.global.f32 	%f74, [%rd39];
	add.f32 	%f84, %f84, %f74;
	add.s32 	%r34, %r34, %r24;
	add.s32 	%r33, %r33, 1;
	setp.ne.s32 	%p9, %r33, 0;
	@%p9 bra 	$L__BB4_12;
$L__BB4_13:
	setp.ge.s32 	%p10, %r1, %r24;
	@%p10 bra 	$L__BB4_15;
	mul.f32 	%f75, %f14, %f84;
	cvta.to.global.u64 	%rd40, %rd2;
	mul.wide.u32 	%rd41, %r1, 4;
	add.s64 	%rd42, %rd40, %rd41;
	st.global.f32 	[%rd42], %f75;
$L__BB4_15:
	ret;

}


// ===== COMPILED SASS (sm_100) =====

	.target	sm_100

	.elftype	@"ET_EXEC"


//--------------------- .note.nv.tkinfo           --------------------------
	.section	.note.nv.tkinfo,"",@"SHT_NOTE"
	.sectionflags	@"SHF_NOTE_NV_TKINFO"
	.tkinfo
        /*0018*/ 	.word	0x00000002
        /*0030*/ 	.string	""
        /*0030*/ 	.string	"ptxas"
        /*0030*/ 	.string	"Cuda compilation tools, release 13.0, V13.0.88"
        /*0030*/ 	.string	"Build cuda_13.0.r13.0/compiler.36424714_0"
        /*0030*/ 	.string	"-arch sm_100 -m 64 "



//--------------------- .note.nv.cuinfo           --------------------------
	.section	.note.nv.cuinfo,"",@"SHT_NOTE"
	.sectionflags	@"SHF_NOTE_NV_CUINFO"
        /*0018*/ 	.short	0x0002
        /*001a*/ 	.short	0x0064
        /*001c*/ 	.short	0x0082
	.zero		2


//--------------------- .nv.info                  --------------------------
	.section	.nv.info,"",@"SHT_CUDA_INFO"
	.align	4


	//----- nvinfo : EIATTR_REGCOUNT
	.align		4
        /*0000*/ 	.byte	0x04, 0x2f
        /*0002*/ 	.short	(.L_1 - .L_0)
	.align		4
.L_0:
        /*0004*/ 	.word	index@(_Z17BP_Calculate_mmulPfS_S_iiiiS_)
        /*0008*/ 	.word	0x00000020


	//----- nvinfo : EIATTR_FRAME_SIZE
	.align		4
.L_1:
        /*000c*/ 	.byte	0x04, 0x11
        /*000e*/ 	.short	(.L_3 - .L_2)
	.align		4
.L_2:
        /*0010*/ 	.word	index@($__internal_0_$__cuda_sm20_rcp_rn_f32_slowpath)
        /*0014*/ 	.word	0x00000000


	//----- nvinfo : EIATTR_FRAME_SIZE
	.align		4
.L_3:
        /*0018*/ 	.byte	0x04, 0x11
        /*001a*/ 	.short	(.L_5 - .L_4)
	.align		4
.L_4:
        /*001c*/ 	.word	index@(_Z17BP_Calculate_mmulPfS_S_iiiiS_)
        /*0020*/ 	.word	0x00000000


	//----- nvinfo : EIATTR_REGCOUNT
	.align		4
.L_5:
        /*0024*/ 	.byte	0x04, 0x2f
        /*0026*/ 	.short	(.L_7 - .L_6)
	.align		4
.L_6:
        /*0028*/ 	.word	index@(_Z23BP_Calculate_out_updatePfS_S_ii)
        /*002c*/ 	.word	0x0000000e


	//----- nvinfo : EIATTR_FRAME_SIZE
	.align		4
.L_7:
        /*0030*/ 	.byte	0x04, 0x11
        /*0032*/ 	.short	(.L_9 - .L_8)
	.align		4
.L_8:
        /*0034*/ 	.word	index@(_Z23BP_Calculate_out_updatePfS_S_ii)
        /*0038*/ 	.word	0x00000000


	//----- nvinfo : EIATTR_REGCOUNT
	.align		4
.L_9:
        /*003c*/ 	.byte	0x04, 0x2f
        /*003e*/ 	.short	(.L_11 - .L_10)
	.align		4
.L_10:
        /*0040*/ 	.word	index@(_Z25BP_Calculate_hiden_updatePfS_S_S_iiii)
        /*0044*/ 	.word	0x00000020


	//----- nvinfo : EIATTR_FRAME_SIZE
	.align		4
.L_11:
        /*0048*/ 	.byte	0x04, 0x11
        /*004a*/ 	.short	(.L_13 - .L_12)
	.align		4
.L_12:
        /*004c*/ 	.word	index@(_Z25BP_Calculate_hiden_updatePfS_S_S_iiii)
        /*0050*/ 	.word	0x00000000


	//----- nvinfo : EIATTR_REGCOUNT
	.align		4
.L_13:
        /*0054*/ 	.byte	0x04, 0x2f
        /*0056*/ 	.short	(.L_15 - .L_14)
	.align		4
.L_14:
        /*0058*/ 	.word	index@(_Z21BP_Calculate_W_updatePfS_S_iiiif)
        /*005c*/ 	.word	0x00000020


	//----- nvinfo : EIATTR_FRAME_SIZE
	.align		4
.L_15:
        /*0060*/ 	.byte	0x04, 0x11
        /*0062*/ 	.short	(.L_17 - .L_16)
	.align		4
.L_16:
        /*0064*/ 	.word	index@(_Z21BP_Calculate_W_updatePfS_S_iiiif)
        /*0068*/ 	.word	0x00000000


	//----- nvinfo : EIATTR_REGCOUNT
	.align		4
.L_17:
        /*006c*/ 	.byte	0x04, 0x2f
        /*006e*/ 	.short	(.L_19 - .L_18)
	.align		4
.L_18:
        /*0070*/ 	.word	index@(_Z21BP_Calculate_B_updatePfS_iif)
        /*0074*/ 	.word	0x00000020


	//----- nvinfo : EIATTR_FRAME_SIZE
	.align		4
.L_19:
        /*0078*/ 	.byte	0x04, 0x11
        /*007a*/ 	.short	(.L_21 - .L_20)
	.align		4
.L_20:
        /*007c*/ 	.word	index@(_Z21BP_Calculate_B_updatePfS_iif)
        /*0080*/ 	.word	0x00000000


	//----- nvinfo : EIATTR_MIN_STACK_SIZE
	.align		4
.L_21:
        /*0084*/ 	.byte	0x04, 0x12
        /*0086*/ 	.short	(.L_23 - .L_22)
	.align		4
.L_22:
        /*0088*/ 	.word	index@(_Z21BP_Calculate_B_updatePfS_iif)
        /*008c*/ 	.word	0x00000000


	//----- nvinfo : EIATTR_MIN_STACK_SIZE
	.align		4
.L_23:
        /*0090*/ 	.byte	0x04, 0x12
        /*0092*/ 	.short	(.L_25 - .L_24)
	.align		4
.L_24:
        /*0094*/ 	.word	index@(_Z21BP_Calculate_W_updatePfS_S_iiiif)
        /*0098*/ 	.word	0x00000000


	//----- nvinfo : EIATTR_MIN_STACK_SIZE
	.align		4
.L_25:
        /*009c*/ 	.byte	0x04, 0x12
        /*009e*/ 	.short	(.L_27 - .L_26)
	.align		4
.L_26:
        /*00a0*/ 	.word	index@(_Z25BP_Calculate_hiden_updatePfS_S_S_iiii)
        /*00a4*/ 	.word	0x00000000


	//----- nvinfo : EIATTR_MIN_STACK_SIZE
	.align		4
.L_27:
        /*00a8*/ 	.byte	0x04, 0x12
        /*00aa*/ 	.short	(.L_29 - .L_28)
	.align		4
.L_28:
        /*00ac*/ 	.word	index@(_Z23BP_Calculate_out_updatePfS_S_ii)
        /*00b0*/ 	.word	0x00000000


	//----- nvinfo : EIATTR_MIN_STACK_SIZE
	.align		4
.L_29:
        /*00b4*/ 	.byte	0x04, 0x12
        /*00b6*/ 	.short	(.L_31 - .L_30)
	.align		4
.L_30:
        /*00b8*/ 	.word	index@(_Z17BP_Calculate_mmulPfS_S_iiiiS_)
        /*00bc*/ 	.word	0x00000000
.L_31:


//--------------------- .nv.compat                --------------------------
	.section	.nv.compat,"",@"SHT_CUDA_COMPAT_INFO"
	.align	4
        /*0000*/ 	.byte	0x02, 0x09, 0x00, 0x00, 0x02, 0x02, 0x01, 0x00, 0x02, 0x05, 0x05, 0x00, 0x03, 0x07, 0x01, 0x01
        /*0010*/ 	.byte	0x02, 0x03, 0x00, 0x00, 0x02, 0x06, 0x01, 0x00, 0x04, 0x0b, 0x08, 0x00, 0x09, 0x00, 0x00, 0x00
        /*0020*/ 	.byte	0x00, 0x00, 0x00, 0x00


//--------------------- .nv.info._Z21BP_Calculate_B_updatePfS_iif --------------------------
	.section	.nv.info._Z21BP_Calculate_B_updatePfS_iif,"",@"SHT_CUDA_INFO"
	.sectionflags	@""
	.align	4


	//----- nvinfo : EIATTR_CUDA_API_VERSION
	.align		4
        /*0000*/ 	.byte	0x04, 0x37
        /*0002*/ 	.short	(.L_33 - .L_32)
.L_32:
        /*0004*/ 	.word	0x00000082


	//----- nvinfo : EIATTR_KPARAM_INFO
	.align		4
.L_33:
        /*0008*/ 	.byte	0x04, 0x17
        /*000a*/ 	.short	(.L_35 - .L_34)
.L_34:
        /*000c*/ 	.word	0x00000000
        /*0010*/ 	.short	0x0004
        /*0012*/ 	.short	0x0018
        /*0014*/ 	.byte	0x00, 0xf0, 0x11, 0x00


	//----- nvinfo : EIATTR_KPARAM_INFO
	.align		4
.L_35:
        /*0018*/ 	.byte	0x04, 0x17
        /*001a*/ 	.short	(.L_37 - .L_36)
.L_36:
        /*001c*/ 	.word	0x00000000
        /*0020*/ 	.short	0x0003
        /*0022*/ 	.short	0x0014
        /*0024*/ 	.byte	0x00, 0xf0, 0x11, 0x00


	//----- nvinfo : EIATTR_KPARAM_INFO
	.align		4
.L_37:
        /*0028*/ 	.byte	0x04, 0x17
        /*002a*/ 	.short	(.L_39 - .L_38)
.L_38:
        /*002c*/ 	.word	0x00000000
        /*0030*/ 	.short	0x0002
        /*0032*/ 	.short	0x0010
        /*0034*/ 	.byte	0x00, 0xf0, 0x11, 0x00


	//----- nvinfo : EIATTR_KPARAM_INFO
	.align		4
.L_39:
        /*0038*/ 	.byte	0x04, 0x17
        /*003a*/ 	.short	(.L_41 - .L_40)
.L_40:
        /*003c*/ 	.word	0x00000000
        /*0040*/ 	.short	0x0001
        /*0042*/ 	.short	0x0008
        /*0044*/ 	.byte	0x00, 0xf5, 0x21, 0x00


	//----- nvinfo : EIATTR_KPARAM_INFO
	.align		4
.L_41:
        /*0048*/ 	.byte	0x04, 0x17
        /*004a*/ 	.short	(.L_43 - .L_42)
.L_42:
        /*004c*/ 	.word	0x00000000
        /*0050*/ 	.short	0x0000
        /*0052*/ 	.short	0x0000
        /*0054*/ 	.byte	0x00, 0xf5, 0x21, 0x00


	//----- nvinfo : EIATTR_SPARSE_MMA_MASK
	.align		4
.L_43:
        /*0058*/ 	.byte	0x03, 0x50
        /*005a*/ 	.short	0x0000


	//----- nvinfo : EIATTR_MAXREG_COUNT
	.align		4
        /*005c*/ 	.byte	0x03, 0x1b
        /*005e*/ 	.short	0x00ff


	//----- nvinfo : EIATTR_MERCURY_ISA_VERSION
	.align		4
        /*0060*/ 	.byte	0x03, 0x5f
        /*0062*/ 	.short	0x0101


	//----- nvinfo : EIATTR_VRC_CTA_INIT_COUNT
	.align		4
        /*0064*/ 	.byte	0x02, 0x4a
	.zero		1
	.zero		1


	//----- nvinfo : EIATTR_EXIT_INSTR_OFFSETS
	.align		4
        /*0068*/ 	.byte	0x04, 0x1c
        /*006a*/ 	.short	(.L_45 - .L_44)


	//   ....[0]....
.L_44:
        /*006c*/ 	.word	0x000008b0


	//   ....[1]....
        /*0070*/ 	.word	0x00000910


	//----- nvinfo : EIATTR_CBANK_PARAM_SIZE
	.align		4
.L_45:
        /*0074*/ 	.byte	0x03, 0x19
        /*0076*/ 	.short	0x001c


	//----- nvinfo : EIATTR_PARAM_CBANK
	.align		4
        /*0078*/ 	.byte	0x04, 0x0a
        /*007a*/ 	.short	(.L_47 - .L_46)
	.align		4
.L_46:
        /*007c*/ 	.word	index@(.nv.constant0._Z21BP_Calculate_B_updatePfS_iif)
        /*0080*/ 	.short	0x0380
        /*0082*/ 	.short	0x001c


	//----- nvinfo : EIATTR_SW_WAR
	.align		4
.L_47:
        /*0084*/ 	.byte	0x04, 0x36
        /*0086*/ 	.short	(.L_49 - .L_48)
.L_48:
        /*0088*/ 	.word	0x00000008
.L_49:


//--------------------- .nv.info._Z21BP_Calculate_W_updatePfS_S_iiiif --------------------------
	.section	.nv.info._Z21BP_Calculate_W_updatePfS_S_iiiif,"",@"SHT_CUDA_INFO"
	.sectionflags	@""
	.align	4


	//----- nvinfo : EIATTR_CUDA_API_VERSION
	.align		4
        /*0000*/ 	.byte	0x04, 0x37
        /*0002*/ 	.short	(.L_51 - .L_50)
.L_50:
        /*0004*/ 	.word	0x00000082


	//----- nvinfo : EIATTR_KPARAM_INFO
	.align		4
.L_51:
        /*0008*/ 	.byte	0x04, 0x17
        /*000a*/ 	.short	(.L_53 - .L_52)
.L_52:
        /*000c*/ 	.word	0x00000000
        /*0010*/ 	.short	0x0007
        /*0012*/ 	.short	0x0028
        /*0014*/ 	.byte	0x00, 0xf0, 0x11, 0x00


	//----- nvinfo : EIATTR_KPARAM_INFO
	.align		4
.L_53:
        /*0018*/ 	.byte	0x04, 0x17
        /*001a*/ 	.short	(.L_55 - .L_54)
.L_54:
        /*001c*/ 	.word	0x00000000
        /*0020*/ 	.short	0x0006
        /*0022*/ 	.short	0x0024
        /*0024*/ 	.byte	0x00, 0xf0, 0x11, 0x00


	//----- nvinfo : EIATTR_KPARAM_INFO
	.align		4
.L_55:
        /*0028*/ 	.byte	0x04, 0x17
        /*002a*/ 	.short	(.L_57 - .L_56)
.L_56:
        /*002c*/ 	.word	0x00000000
        /*0030*/ 	.short	0x0005
        /*0032*/ 	.short	0x0020
        /*0034*/ 	.byte	0x00, 0xf0, 0x11, 0x00


	//----- nvinfo : EIATTR_KPARAM_INFO
	.align		4
.L_57:
        /*0038*/ 	.byte	0x04, 0x17
        /*003a*/ 	.short	(.L_59 - .L_58)
.L_58:
        /*003c*/ 	.word	0x00000000
        /*0040*/ 	.short	0x0004
        /*0042*/ 	.short	0x001c
        /*0044*/ 	.byte	0x00, 0xf0, 0x11, 0x00


	//----- nvinfo : EIATTR_KPARAM_INFO
	.align		4
.L_59:
        /*0048*/ 	.byte	0x04, 0x17
        /*004a*/ 	.short	(.L_61 - .L_60)
.L_60:
        /*004c*/ 	.word	0x00000000
        /*0050*/ 	.short	0x0003
        /*0052*/ 	.short	0x0018
        /*0054*/ 	.byte	0x00, 0xf0, 0x11, 0x00


	//----- nvinfo : EIATTR_KPARAM_INFO
	.align		4
.L_61:
        /*0058*/ 	.byte	0x04, 0x17
        /*005a*/ 	.short	(.L_63 - .L_62)
.L_62:
        /*005c*/ 	.word	0x00000000
        /*0060*/ 	.short	0x0002
        /*0062*/ 	.short	0x0010
        /*0064*/ 	.byte	0x00, 0xf5, 0x21, 0x00


	//----- nvinfo : EIATTR_KPARAM_INFO
	.align		4
.L_63:
        /*0068*/ 	.byte	0x04, 0x17
        /*006a*/ 	.short	(.L_65 - .L_64)
.L_64:
        /*006c*/ 	.word	0x00000000
        /*0070*/ 	.short	0x0001
        /*0072*/ 	.short	0x0008
        /*0074*/ 	.byte	0x00, 0xf5, 0x21, 0x00


	//----- nvinfo : EIATTR_KPARAM_INFO
	.align		4
.L_65:
        /*0078*/ 	.byte	0x04, 0x17
        /*007a*/ 	.short	(.L_67 - .L_66)
.L_66:
        /*007c*/ 	.word	0x00000000
        /*0080*/ 	.short	0x0000
        /*0082*/ 	.short	0x0000
        /*0084*/ 	.byte	0x00, 0xf5, 0x21, 0x00


	//----- nvinfo : EIATTR_SPARSE_MMA_MASK
	.align		4
.L_67:
        /*0088*/ 	.byte	0x03, 0x50
        /*008a*/ 	.short	0x0000


	//----- nvinfo : EIATTR_MAXREG_COUNT
	.align		4
        /*008c*/ 	.byte	0x03, 0x1b
        /*008e*/ 	.short	0x00ff


	//----- nvinfo : EIATTR_NUM_BARRIERS
	.align		4
        /*0090*/ 	.byte	0x02, 0x4c
        /*0092*/ 	.byte	0x01
	.zero		1


	//----- nvinfo : EIATTR_MERCURY_ISA_VERSION
	.align		4
        /*0094*/ 	.byte	0x03, 0x5f
        /*0096*/ 	.short	0x0101


	//----- nvinfo : EIATTR_VRC_CTA_INIT_COUNT
	.align		4
        /*0098*/ 	.byte	0x02, 0x4a
	.zero		1
	.zero		1


	//----- nvinfo : EIATTR_EXIT_INSTR_OFFSETS
	.align		4
        /*009c*/ 	.byte	0x04, 0x1c
        /*009e*/ 	.short	(.L_69 - .L_68)


	//   ....[0]....
.L_68:
        /*00a0*/ 	.word	0x00000830


	//   ....[1]....
        /*00a4*/ 	.word	0x000008b0


	//----- nvinfo : EIATTR_CBANK_PARAM_SIZE
	.align		4
.L_69:
        /*00a8*/ 	.byte	0x03, 0x19
        /*00aa*/ 	.short	0x002c


	//----- nvinfo : EIATTR_PARAM_CBANK
	.align		4
        /*00ac*/ 	.byte	0x04, 0x0a
        /*00ae*/ 	.short	(.L_71 - .L_70)
	.align		4
.L_70:
        /*00b0*/ 	.word	index@(.nv.constant0._Z21BP_Calculate_W_updatePfS_S_iiiif)
        /*00b4*/ 	.short	0x0380
        /*00b6*/ 	.short	0x002c


	//----- nvinfo : EIATTR_SW_WAR
	.align		4
.L_71:
        /*00b8*/ 	.byte	0x04, 0x36
        /*00ba*/ 	.short	(.L_73 - .L_72)
.L_72:
        /*00bc*/ 	.word	0x00000008
.L_73:


//--------------------- .nv.info._Z25BP_Calculate_hiden_updatePfS_S_S_iiii --------------------------
	.section	.nv.info._Z25BP_Calculate_hiden_updatePfS_S_S_iiii,"",@"SHT_CUDA_INFO"
	.sectionflags	@""
	.align	4


	//----- nvinfo : EIATTR_CUDA_API_VERSION
	.align		4
        /*0000*/ 	.byte	0x04, 0x37
        /*0002*/ 	.short	(.L_75 - .L_74)
.L_74:
        /*0004*/ 	.word	0x00000082


	//----- nvinfo : EIATTR_KPARAM_INFO
	.align		4
.L_75:
        /*0008*/ 	.byte	0x04, 0x17
        /*000a*/ 	.short	(.L_77 - .L_76)
.L_76:
        /*000c*/ 	.word	0x00000000
        /*0010*/ 	.short	0x0007
        /*0012*/ 	.short	0x002c
        /*0014*/ 	.byte	0x00, 0xf0, 0x11, 0x00


	//----- nvinfo : EIATTR_KPARAM_INFO
	.align		4
.L_77:
        /*0018*/ 	.byte	0x04, 0x17
        /*001a*/ 	.short	(.L_79 - .L_78)
.L_78:
        /*001c*/ 	.word	0x00000000
        /*0020*/ 	.short	0x0006
        /*0022*/ 	.short	0x0028
        /*0024*/ 	.byte	0x00, 0xf0, 0x11, 0x00


	//----- nvinfo : EIATTR_KPARAM_INFO
	.align		4
.L_79:
        /*0028*/ 	.byte	0x04, 0x17
        /*002a*/ 	.short	(.L_81 - .L_80)
.L_80:
        /*002c*/ 	.word	0x00000000
        /*0030*/ 	.short	0x0005
        /*0032*/ 	.short	0x0024
        /*0034*/ 	.byte	0x00, 0xf0, 0x11, 0x00


	//----- nvinfo : EIATTR_KPARAM_INFO
	.align		4
.L_81:
        /*0038*/ 	.byte	0x04, 0x17
        /*003a*/ 	.short	(.L_83 - .L_82)
.L_82:
        /*003c*/ 	.word	0x00000000
        /*0040*/ 	.short	0x0004
        /*0042*/ 	.short	0x0020
        /*0044*/ 	.byte	0x00, 0xf0, 0x11, 0x00


	//----- nvinfo : EIATTR_KPARAM_INFO
	.align		4
.L_83:
        /*0048*/ 	.byte	0x04, 0x17
        /*004a*/ 	.short	(.L_85 - .L_84)
.L_84:
        /*004c*/ 	.word	0x00000000
        /*0050*/ 	.short	0x0003
        /*0052*/ 	.short	0x0018
        /*0054*/ 	.byte	0x00, 0xf5, 0x21, 0x00


	//----- nvinfo : EIATTR_KPARAM_INFO
	.align		4
.L_85:
        /*0058*/ 	.byte	0x04, 0x17
        /*005a*/ 	.short	(.L_87 - .L_86)
.L_86:
        /*005c*/ 	.word	0x00000000
        /*0060*/ 	.short	0x0002
        /*0062*/ 	.short	0x0010
        /*0064*/ 	.byte	0x00, 0xf5, 0x21, 0x00


	//----- nvinfo : EIATTR_KPARAM_INFO
	.align		4
.L_87:
        /*0068*/ 	.byte	0x04, 0x17
        /*006a*/ 	.short	(.L_89 - .L_88)
.L_88:
        /*006c*/ 	.word	0x00000000
        /*0070*/ 	.short	0x0001
        /*0072*/ 	.short	0x0008
        /*0074*/ 	.byte	0x00, 0xf5, 0x21, 0x00


	//----- nvinfo : EIATTR_KPARAM_INFO
	.align		4
.L_89:
        /*0078*/ 	.byte	0x04, 0x17
        /*007a*/ 	.short	(.L_91 - .L_90)
.L_90:
        /*007c*/ 	.word	0x00000000
        /*0080*/ 	.short	0x0000
        /*0082*/ 	.short	0x0000
        /*0084*/ 	.byte	0x00, 0xf5, 0x21, 0x00


	//----- nvinfo : EIATTR_SPARSE_MMA_MASK
	.align		4
.L_91:
        /*0088*/ 	.byte	0x03, 0x50
        /*008a*/ 	.short	0x0000


	//----- nvinfo : EIATTR_MAXREG_COUNT
	.align		4
        /*008c*/ 	.byte	0x03, 0x1b
        /*008e*/ 	.short	0x00ff


	//----- nvinfo : EIATTR_NUM_BARRIERS
	.align		4
        /*0090*/ 	.byte	0x02, 0x4c
        /*0092*/ 	.byte	0x01
	.zero		1


	//----- nvinfo : EIATTR_MERCURY_ISA_VERSION
	.align		4
        /*0094*/ 	.byte	0x03, 0x5f
        /*0096*/ 	.short	0x0101


	//----- nvinfo : EIATTR_VRC_CTA_INIT_COUNT
	.align		4
        /*0098*/ 	.byte	0x02, 0x4a
	.zero		1
	.zero		1


	//----- nvinfo : EIATTR_EXIT_INSTR_OFFSETS
	.align		4
        /*009c*/ 	.byte	0x04, 0x1c
        /*009e*/ 	.short	(.L_93 - .L_92)


	//   ....[0]....
.L_92:
        /*00a0*/ 	.word	0x00000820


	//   ....[1]....
        /*00a4*/ 	.word	0x000008d0


	//----- nvinfo : EIATTR_CBANK_PARAM_SIZE
	.align		4
.L_93:
        /*00a8*/ 	.byte	0x03, 0x19
        /*00aa*/ 	.short	0x0030


	//----- nvinfo : EIATTR_PARAM_CBANK
	.align		4
        /*00ac*/ 	.byte	0x04, 0x0a
        /*00ae*/ 	.short	(.L_95 - .L_94)
	.align		4
.L_94:
        /*00b0*/ 	.word	index@(.nv.constant0._Z25BP_Calculate_hiden_updatePfS_S_S_iiii)
        /*00b4*/ 	.short	0x0380
        /*00b6*/ 	.short	0x0030


	//----- nvinfo : EIATTR_SW_WAR
	.align		4
.L_95:
        /*00b8*/ 	.byte	0x04, 0x36
        /*00ba*/ 	.short	(.L_97 - .L_96)
.L_96:
        /*00bc*/ 	.word	0x00000008
.L_97:


//--------------------- .nv.info._Z23BP_Calculate_out_updatePfS_S_ii --------------------------
	.section	.nv.info._Z23BP_Calculate_out_updatePfS_S_ii,"",@"SHT_CUDA_INFO"
	.sectionflags	@""
	.align	4


	//----- nvinfo : EIATTR_CUDA_API_VERSION
	.align		4
        /*0000*/ 	.byte	0x04, 0x37
        /*0002*/ 	.short	(.L_99 - .L_98)
.L_98:
        /*0004*/ 	.word	0x00000082


	//----- nvinfo : EIATTR_KPARAM_INFO
	.align		4
.L_99:
        /*0008*/ 	.byte	0x04, 0x17
        /*000a*/ 	.short	(.L_101 - .L_100)
.L_100:
        /*000c*/ 	.word	0x00000000
        /*0010*/ 	.short	0x0004
        /*0012*/ 	.short	0x001c
        /*0014*/ 	.byte	0x00, 0xf0, 0x11, 0x00


	//----- nvinfo : EIATTR_KPARAM_INFO
	.align		4
.L_101:
        /*0018*/ 	.byte	0x04, 0x17
        /*001a*/ 	.short	(.L_103 - .L_102)
.L_102:
        /*001c*/ 	.word	0x00000000
        /*0020*/ 	.short	0x0003
        /*0022*/ 	.short	0x0018
        /*0024*/ 	.byte	0x00, 0xf0, 0x11, 0x00


	//----- nvinfo : EIATTR_KPARAM_INFO
	.align		4
.L_103:
        /*0028*/ 	.byte	0x04, 0x17
        /*002a*/ 	.short	(.L_105 - .L_104)
.L_104:
        /*002c*/ 	.word	0x00000000
        /*0030*/ 	.short	0x0002
        /*0032*/ 	.short	0x0010
        /*0034*/ 	.byte	0x00, 0xf5, 0x21, 0x00


	//----- nvinfo : EIATTR_KPARAM_INFO
	.align		4
.L_105:
        /*0038*/ 	.byte	0x04, 0x17
        /*003a*/ 	.short	(.L_107 - .L_106)
.L_106:
        /*003c*/ 	.word	0x00000000
        /*0040*/ 	.short	0x0001
        /*0042*/ 	.short	0x0008
        /*0044*/ 	.byte	0x00, 0xf5, 0x21, 0x00


	//----- nvinfo : EIATTR_KPARAM_INFO
	.align		4
.L_107:
        /*0048*/ 	.byte	0x04, 0x17
        /*004a*/ 	.short	(.L_109 - .L_108)
.L_108:
        /*004c*/ 	.word	0x00000000
        /*0050*/ 	.short	0x0000
        /*0052*/ 	.short	0x0000
        /*0054*/ 	.byte	0x00, 0xf5, 0x21, 0x00


	//----- nvinfo : EIATTR_SPARSE_MMA_MASK
	.align		4
.L_109:
        /*0058*/ 	.byte	0x03, 0x50
        /*005a*/ 	.short	0x0000


	//----- nvinfo : EIATTR_MAXREG_COUNT
	.align		4
        /*005c*/ 	.byte	0x03, 0x1b
        /*005e*/ 	.short	0x00ff


	//----- nvinfo : EIATTR_MERCURY_ISA_VERSION
	.align		4
        /*0060*/ 	.byte	0x03, 0x5f
        /*0062*/ 	.short	0x0101


	//----- nvinfo : EIATTR_VRC_CTA_INIT_COUNT
	.align		4
        /*0064*/ 	.byte	0x02, 0x4a
	.zero		1
	.zero		1


	//----- nvinfo : EIATTR_EXIT_INSTR_OFFSETS
	.align		4
        /*0068*/ 	.byte	0x04, 0x1c
        /*006a*/ 	.short	(.L_111 - .L_110)


	//   ....[0]....
.L_110:
        /*006c*/ 	.word	0x000000c0


	//   ....[1]....
        /*0070*/ 	.word	0x000001c0


	//----- nvinfo : EIATTR_CBANK_PARAM_SIZE
	.align		4
.L_111:
        /*0074*/ 	.byte	0x03, 0x19
        /*0076*/ 	.short	0x0020


	//----- nvinfo : EIATTR_PARAM_CBANK
	.align		4
        /*0078*/ 	.byte	0x04, 0x0a
        /*007a*/ 	.short	(.L_113 - .L_112)
	.align		4
.L_112:
        /*007c*/ 	.word	index@(.nv.constant0._Z23BP_Calculate_out_updatePfS_S_ii)
        /*0080*/ 	.short	0x0380
        /*0082*/ 	.short	0x0020


	//----- nvinfo : EIATTR_SW_WAR
	.align		4
.L_113:
        /*0084*/ 	.byte	0x04, 0x36
        /*0086*/ 	.short	(.L_115 - .L_114)
.L_114:
        /*0088*/ 	.word	0x00000008
.L_115:


//--------------------- .nv.info._Z17BP_Calculate_mmulPfS_S_iiiiS_ --------------------------
	.section	.nv.info._Z17BP_Calculate_mmulPfS_S_iiiiS_,"",@"SHT_CUDA_INFO"
	.sectionflags	@""
	.align	4


	//----- nvinfo : EIATTR_CUDA_API_VERSION
	.align		4
        /*0000*/ 	.byte	0x04, 0x37
        /*0002*/ 	.short	(.L_117 - .L_116)
.L_116:
        /*0004*/ 	.word	0x00000082


	//----- nvinfo : EIATTR_KPARAM_INFO
	.align		4
.L_117:
        /*0008*/ 	.byte	0x04, 0x17
        /*000a*/ 	.short	(.L_119 - .L_118)
.L_118:
        /*000c*/ 	.word	0x00000000
        /*0010*/ 	.short	0x0007
        /*0012*/ 	.short	0x0028
        /*0014*/ 	.byte	0x00, 0xf5, 0x21, 0x00


	//----- nvinfo : EIATTR_KPARAM_INFO
	.align		4
.L_119:
        /*0018*/ 	.byte	0x04, 0x17
        /*001a*/ 	.short	(.L_121 - .L_120)
.L_120:
        /*001c*/ 	.word	0x00000000
        /*0020*/ 	.short	0x0006
        /*0022*/ 	.short	0x0024
        /*0024*/ 	.byte	0x00, 0xf0, 0x11, 0x00


	//----- nvinfo : EIATTR_KPARAM_INFO
	.align		4
.L_121:
        /*0028*/ 	.byte	0x04, 0x17
        /*002a*/ 	.short	(.L_123 - .L_122)
.L_122:
        /*002c*/ 	.word	0x00000000
        /*0030*/ 	.short	0x0005
        /*0032*/ 	.short	0x0020
        /*0034*/ 	.byte	0x00, 0xf0, 0x11, 0x00


	//----- nvinfo : EIATTR_KPARAM_INFO
	.align		4
.L_123:
        /*0038*/ 	.byte	0x04, 0x17
        /*003a*/ 	.short	(.L_125 - .L_124)
.L_124:
        /*003c*/ 	.word	0x00000000
        /*0040*/ 	.short	0x0004
        /*0042*/ 	.short	0x001c
        /*0044*/ 	.byte	0x00, 0xf0, 0x11, 0x00


	//----- nvinfo : EIATTR_KPARAM_INFO
	.align		4
.L_125:
        /*0048*/ 	.byte	0x04, 0x17
        /*004a*/ 	.short	(.L_127 - .L_126)
.L_126:
        /*004c*/ 	.word	0x00000000
        /*0050*/ 	.short	0x0003
        /*0052*/ 	.short	0x0018
        /*0054*/ 	.byte	0x00, 0xf0, 0x11, 0x00


	//----- nvinfo : EIATTR_KPARAM_INFO
	.align		4
.L_127:
        /*0058*/ 	.byte	0x04, 0x17
        /*005a*/ 	.short	(.L_129 - .L_128)
.L_128:
        /*005c*/ 	.word	0x00000000
        /*0060*/ 	.short	0x0002
        /*0062*/ 	.short	0x0010
        /*0064*/ 	.byte	0x00, 0xf5, 0x21, 0x00


	//----- nvinfo : EIATTR_KPARAM_INFO
	.align		4
.L_129:
        /*0068*/ 	.byte	0x04, 0x17
        /*006a*/ 	.short	(.L_131 - .L_130)
.L_130:
        /*006c*/ 	.word	0x00000000
        /*0070*/ 	.short	0x0001
        /*0072*/ 	.short	0x0008
        /*0074*/ 	.byte	0x00, 0xf5, 0x21, 0x00


	//----- nvinfo : EIATTR_KPARAM_INFO
	.align		4
.L_131:
        /*0078*/ 	.byte	0x04, 0x17
        /*007a*/ 	.short	(.L_133 - .L_132)
.L_132:
        /*007c*/ 	.word	0x00000000
        /*0080*/ 	.short	0x0000
        /*0082*/ 	.short	0x0000
        /*0084*/ 	.byte	0x00, 0xf5, 0x21, 0x00


	//----- nvinfo : EIATTR_SPARSE_MMA_MASK
	.align		4
.L_133:
        /*0088*/ 	.byte	0x03, 0x50
        /*008a*/ 	.short	0x0000


	//----- nvinfo : EIATTR_MAXREG_COUNT
	.align		4
        /*008c*/ 	.byte	0x03, 0x1b
        /*008e*/ 	.short	0x00ff


	//----- nvinfo : EIATTR_NUM_BARRIERS
	.align		4
        /*0090*/ 	.byte	0x02, 0x4c
        /*0092*/ 	.byte	0x01
	.zero		1


	//----- nvinfo : EIATTR_MERCURY_ISA_VERSION
	.align		4
        /*0094*/ 	.byte	0x03, 0x5f
        /*0096*/ 	.short	0x0101


	//----- nvinfo : EIATTR_VRC_CTA_INIT_COUNT
	.align		4
        /*0098*/ 	.byte	0x02, 0x4a
	.zero		1
	.zero		1


	//----- nvinfo : EIATTR_EXIT_INSTR_OFFSETS
	.align		4
        /*009c*/ 	.byte	0x04, 0x1c
        /*009e*/ 	.short	(.L_135 - .L_134)


	//   ....[0]....
.L_134:
        /*00a0*/ 	.word	0x00000820


	//   ....[1]....
        /*00a4*/ 	.word	0x00000a40


	//----- nvinfo : EIATTR_CRS_STACK_SIZE
	.align		4
.L_135:
        /*00a8*/ 	.byte	0x04, 0x1e
        /*00aa*/ 	.short	(.L_137 - .L_136)
.L_136:
        /*00ac*/ 	.word	0x00000000


	//----- nvinfo : EIATTR_CBANK_PARAM_SIZE
	.align		4
.L_137:
        /*00b0*/ 	.byte	0x03, 0x19
        /*00b2*/ 	.short	0x0030


	//----- nvinfo : EIATTR_PARAM_CBANK
	.align		4
        /*00b4*/ 	.byte	0x04, 0x0a
        /*00b6*/ 	.short	(.L_139 - .L_138)
	.align		4
.L_138:
        /*00b8*/ 	.word	index@(.nv.constant0._Z17BP_Calculate_mmulPfS_S_iiiiS_)
        /*00bc*/ 	.short	0x0380
        /*00be*/ 	.short	0x0030


	//----- nvinfo : EIATTR_SW_WAR
	.align		4
.L_139:
        /*00c0*/ 	.byte	0x04, 0x36
        /*00c2*/ 	.short	(.L_141 - .L_140)
.L_140:
        /*00c4*/ 	.word	0x00000008
.L_141:


//--------------------- .nv.callgraph             --------------------------
	.section	.nv.callgraph,"",@"SHT_CUDA_CALLGRAPH"
	.align	4
	.sectionentsize	8
	.align		4
        /*0000*/ 	.word	0x00000000
	.align		4
        /*0004*/ 	.word	0xffffffff
	.align		4
        /*0008*/ 	.word	0x00000000
	.align		4
        /*000c*/ 	.word	0xfffffffe
	.align		4
        /*0010*/ 	.word	0x00000000
	.align		4
        /*0014*/ 	.word	0xfffffffd
	.align		4
        /*0018*/ 	.word	0x00000000
	.align		4
        /*001c*/ 	.word	0xfffffffc


//--------------------- .text._Z21BP_Calculate_B_updatePfS_iif --------------------------
	.section	.text._Z21BP_Calculate_B_updatePfS_iif,"ax",@progbits
	.align	128
        .global         _Z21BP_Calculate_B_updatePfS_iif
        .type           _Z21BP_Calculate_B_updatePfS_iif,@function
        .size           _Z21BP_Calculate_B_updatePfS_iif,(.L_x_25 - _Z21BP_Calculate_B_updatePfS_iif)
        .other          _Z21BP_Calculate_B_updatePfS_iif,@"STO_CUDA_ENTRY STV_DEFAULT"
_Z21BP_Calculate_B_updatePfS_iif:
.text._Z21BP_Calculate_B_updatePfS_iif:
[----:B------:R-:W-:Y:S01]  /*0000*/  LDC R1, c[0x0][0x37c] ;  /* 0x0000df00ff017b82 */ /* 0x000fe20000000800 */
[----:B------:R-:W0:Y:S01]  /*0010*/  LDCU UR5, c[0x0][0x390] ;  /* 0x00007200ff0577ac */ /* 0x000e220008000800 */
[----:B------:R-:W1:Y:S01]  /*0020*/  S2R R0, SR_TID.X ;  /* 0x0000000000007919 */ /* 0x000e620000002100 */
[----:B------:R-:W-:Y:S01]  /*0030*/  HFMA2 R16, -RZ, RZ, 0, 0 ;  /* 0x00000000ff107431 */ /* 0x000fe200000001ff */
[----:B------:R-:W2:Y:S01]  /*0040*/  LDCU.64 UR8, c[0x0][0x358] ;  /* 0x00006b00ff0877ac */ /* 0x000ea20008000a00 */
[----:B0-----:R-:W-:-:S09]  /*0050*/  UISETP.GE.AND UP0, UPT, UR5, 0x1, UPT ;  /* 0x000000010500788c */ /* 0x001fd2000bf06270 */
[----:B--2---:R-:W-:Y:S05]  /*0060*/  BRA.U !UP0, `(.L_x_0) ;  /* 0x0000000908087547 */ /* 0x004fea000b800000 */
[----:B------:R-:W-:Y:S01]  /*0070*/  UISETP.GE.U32.AND UP1, UPT, UR5, 0x10, UPT ;  /* 0x000000100500788c */ /* 0x000fe2000bf26070 */
[----:B------:R-:W-:Y:S01]  /*0080*/  MOV R16, RZ ;  /* 0x000000ff00107202 */ /* 0x000fe20000000f00 */
[----:B------:R-:W-:Y:S01]  /*0090*/  ULOP3.LUT UR6, UR5, 0xf, URZ, 0xc0, !UPT ;  /* 0x0000000f05067892 */ /* 0x000fe2000f8ec0ff */
[----:B------:R-:W-:-:S03]  /*00a0*/  UMOV UR4, URZ ;  /* 0x000000ff00047c82 */ /* 0x000fc60008000000 */
[----:B------:R-:W-:-:S03]  /*00b0*/  UISETP.NE.AND UP0, UPT, UR6, URZ, UPT ;  /* 0x000000ff0600728c */ /* 0x000fc6000bf05270 */
[----:B------:R-:W-:Y:S08]  /*00c0*/  BRA.U !UP1, `(.L_x_1) ;  /* 0x0000000109e87547 */ /* 0x000ff0000b800000 */
[----:B------:R-:W-:Y:S01]  /*00d0*/  ULOP3.LUT UR4, UR5, 0x7ffffff0, URZ, 0xc0, !UPT ;  /* 0x7ffffff005047892 */ /* 0x000fe2000f8ec0ff */
[----:B------:R-:W-:Y:S02]  /*00e0*/  MOV R16, RZ ;  /* 0x000000ff00107202 */ /* 0x000fe40000000f00 */
[----:B-1----:R-:W-:Y:S01]  /*00f0*/  MOV R17, R0 ;  /* 0x0000000000117202 */ /* 0x002fe20000000f00 */
[----:B------:R-:W-:-:S12]  /*0100*/  UIADD3 UR7, UPT, UPT, -UR4, URZ, URZ ;  /* 0x000000ff04077290 */ /* 0x000fd8000fffe1ff */
.L_x_2:
[----:B------:R-:W0:Y:S08]  /*0110*/  LDC.64 R4, c[0x0][0x380] ;  /* 0x0000e000ff047b82 */ /* 0x000e300000000a00 */
[----:B------:R-:W1:Y:S01]  /*0120*/  LDC R19, c[0x0][0x394] ;  /* 0x0000e500ff137b82 */ /* 0x000e620000000800 */
[----:B0-----:R-:W-:-:S05]  /*0130*/  IMAD.WIDE R4, R17, 0x4, R4 ;  /* 0x0000000411047825 */ /* 0x001fca00078e0204 */
[----:B------:R-:W2:Y:S01]  /*0140*/  LDG.E R25, desc[UR8][R4.64] ;  /* 0x0000000804197981 */ /* 0x000ea2000c1e1900 */
[----:B-1----:R-:W-:-:S05]  /*0150*/  IMAD.WIDE R6, R19, 0x4, R4 ;  /* 0x0000000413067825 */ /* 0x002fca00078e0204 */
[----:B------:R0:W3:Y:S01]  /*0160*/  LDG.E R23, desc[UR8][R6.64] ;  /* 0x0000000806177981 */ /* 0x0000e2000c1e1900 */
[----:B------:R-:W-:-:S05]  /*0170*/  IMAD.WIDE R8, R19, 0x4, R6 ;  /* 0x0000000413087825 */ /* 0x000fca00078e0206 */
[----:B------:R1:W4:Y:S01]  /*0180*/  LDG.E R22, desc[UR8][R8.64] ;  /* 0x0000000808167981 */ /* 0x000322000c1e1900 */
[----:B------:R-:W-:-:S05]  /*0190*/  IMAD.WIDE R12, R19, 0x4, R8 ;  /* 0x00000004130c7825 */ /* 0x000fca00078e0208 */
[----:B------:R-:W5:Y:S01]  /*01a0*/  LDG.E R21, desc[UR8][R12.64] ;  /* 0x000000080c157981 */ /* 0x000f62000c1e1900 */
[----:B------:R-:W-:-:S05]  /*01b0*/  IMAD.WIDE R14, R19, 0x4, R12 ;  /* 0x00000004130e7825 */ /* 0x000fca00078e020c */
[----:B------:R-:W5:Y:S01]  /*01c0*/  LDG.E R20, desc[UR8][R14.64] ;  /* 0x000000080e147981 */ /* 0x000f62000c1e1900 */
[----:B------:R-:W-:-:S05]  /*01d0*/  IMAD.WIDE R2, R19, 0x4, R14 ;  /* 0x0000000413027825 */ /* 0x000fca00078e020e */
[----:B------:R1:W5:Y:S01]  /*01e0*/  LDG.E R18, desc[UR8][R2.64] ;  /* 0x0000000802127981 */ /* 0x000362000c1e1900 */
[----:B------:R-:W-:-:S05]  /*01f0*/  IMAD.WIDE R26, R19, 0x4, R2 ;  /* 0x00000004131a7825 */ /* 0x000fca00078e0202 */
[----:B------:R1:W5:Y:S01]  /*0200*/  LDG.E R24, desc[UR8][R26.64] ;  /* 0x000000081a187981 */ /* 0x000362000c1e1900 */
[----:B------:R-:W-:-:S05]  /*0210*/  IMAD.WIDE R10, R19, 0x4, R26 ;  /* 0x00000004130a7825 */ /* 0x000fca00078e021a */
[----:B------:R1:W5:Y:S01]  /*0220*/  LDG.E R28, desc[UR8][R10.64] ;  /* 0x000000080a1c7981 */ /* 0x000362000c1e1900 */
[----:B0-----:R-:W-:-:S04]  /*0230*/  IMAD.WIDE R6, R19, 0x4, R10 ;  /* 0x0000000413067825 */ /* 0x001fc800078e020a */
[C---:B-1----:R-:W-:Y:S02]  /*0240*/  IMAD.WIDE R8, R19.reuse, 0x4, R6 ;  /* 0x0000000413087825 */ /* 0x042fe400078e0206 */
[----:B------:R-:W5:Y:S02]  /*0250*/  LDG.E R6, desc[UR8][R6.64] ;  /* 0x0000000806067981 */ /* 0x000f64000c1e1900 */
[C---:B------:R-:W-:Y:S02]  /*0260*/  IMAD.WIDE R2, R19.reuse, 0x4, R8 ;  /* 0x0000000413027825 */ /* 0x040fe400078e0208 */
[----:B------:R-:W5:Y:S02]  /*0270*/  LDG.E R8, desc[UR8][R8.64] ;  /* 0x0000000808087981 */ /* 0x000f64000c1e1900 */
[C---:B------:R-:W-:Y:S02]  /*0280*/  IMAD.WIDE R4, R19.reuse, 0x4, R2 ;  /* 0x0000000413047825 */ /* 0x040fe400078e0202 */
[----:B------:R-:W5:Y:S02]  /*0290*/  LDG.E R29, desc[UR8][R2.64] ;  /* 0x00000008021d7981 */ /* 0x000f64000c1e1900 */
[----:B------:R-:W-:-:S02]  /*02a0*/  IMAD.WIDE R12, R19, 0x4, R4 ;  /* 0x00000004130c7825 */ /* 0x000fc400078e0204 */
[----:B------:R-:W5:Y:S02]  /*02b0*/  LDG.E R4, desc[UR8][R4.64] ;  /* 0x0000000804047981 */ /* 0x000f64000c1e1900 */
[C---:B------:R-:W-:Y:S02]  /*02c0*/  IMAD.WIDE R14, R19.reuse, 0x4, R12 ;  /* 0x00000004130e7825 */ /* 0x040fe400078e020c */
[----:B------:R-:W5:Y:S02]  /*02d0*/  LDG.E R12, desc[UR8][R12.64] ;  /* 0x000000080c0c7981 */ /* 0x000f64000c1e1900 */
[C---:B------:R-:W-:Y:S02]  /*02e0*/  IMAD.WIDE R26, R19.reuse, 0x4, R14 ;  /* 0x00000004131a7825 */ /* 0x040fe400078e020e */
[----:B------:R-:W5:Y:S02]  /*02f0*/  LDG.E R14, desc[UR8][R14.64] ;  /* 0x000000080e0e7981 */ /* 0x000f64000c1e1900 */
[----:B------:R-:W-:-:S02]  /*0300*/  IMAD.WIDE R10, R19, 0x4, R26 ;  /* 0x00000004130a7825 */ /* 0x000fc400078e021a */
[----:B------:R-:W5:Y:S04]  /*0310*/  LDG.E R26, desc[UR8][R26.64] ;  /* 0x000000081a1a7981 */ /* 0x000f68000c1e1900 */
[----:B------:R-:W5:Y:S01]  /*0320*/  LDG.E R10, desc[UR8][R10.64] ;  /* 0x000000080a0a7981 */ /* 0x000f62000c1e1900 */
[----:B------:R-:W-:-:S04]  /*0330*/  UIADD3 UR7, UPT, UPT, UR7, 0x10, URZ ;  /* 0x0000001007077890 */ /* 0x000fc8000fffe0ff */
[----:B------:R-:W-:Y:S01]  /*0340*/  UISETP.NE.AND UP1, UPT, UR7, URZ, UPT ;  /* 0x000000ff0700728c */ /* 0x000fe2000bf25270 */
[----:B------:R-:W-:Y:S01]  /*0350*/  LEA R17, R19, R17, 0x4 ;  /* 0x0000001113117211 */ /* 0x000fe200078e20ff */
[----:B--2---:R-:W-:-:S04]  /*0360*/  FADD R16, R25, R16 ;  /* 0x0000001019107221 */ /* 0x004fc80000000000 */
[----:B---3--:R-:W-:-:S04]  /*0370*/  FADD R23, R16, R23 ;  /* 0x0000001710177221 */ /* 0x008fc80000000000 */
[----:B----4-:R-:W-:-:S04]  /*0380*/  FADD R22, R23, R22 ;  /* 0x0000001617167221 */ /* 0x010fc80000000000 */
[----:B-----5:R-:W-:-:S04]  /*0390*/  FADD R21, R22, R21 ;  /* 0x0000001516157221 */ /* 0x020fc80000000000 */
[----:B------:R-:W-:-:S04]  /*03a0*/  FADD R21, R21, R20 ;  /* 0x0000001415157221 */ /* 0x000fc80000000000 */
        /* <DEDUP_REMOVED lines=10> */
[----:B------:R-:W-:Y:S01]  /*0450*/  FADD R16, R29, R10 ;  /* 0x0000000a1d107221 */ /* 0x000fe20000000000 */
[----:B------:R-:W-:Y:S06]  /*0460*/  BRA.U UP1, `(.L_x_2) ;  /* 0xfffffffd01287547 */ /* 0x000fec000b83ffff */
.L_x_1:
[----:B------:R-:W-:Y:S05]  /*0470*/  BRA.U !UP0, `(.L_x_0) ;  /* 0x0000000508047547 */ /* 0x000fea000b800000 */
[----:B------:R-:W-:Y:S02]  /*0480*/  UISETP.GE.U32.AND UP0, UPT, UR6, 0x8, UPT ;  /* 0x000000080600788c */ /* 0x000fe4000bf06070 */
[----:B------:R-:W-:-:S04]  /*0490*/  ULOP3.LUT UR7, UR5, 0x7, URZ, 0xc0, !UPT ;  /* 0x0000000705077892 */ /* 0x000fc8000f8ec0ff */
[----:B------:R-:W-:-:S03]  /*04a0*/  UISETP.NE.AND UP1, UPT, UR7, URZ, UPT ;  /* 0x000000ff0700728c */ /* 0x000fc6000bf25270 */
[----:B------:R-:W-:Y:S08]  /*04b0*/  BRA.U !UP0, `(.L_x_3) ;  /* 0x0000000108707547 */ /* 0x000ff0000b800000 */
[----:B------:R-:W1:Y:S08]  /*04c0*/  LDC R19, c[0x0][0x394] ;  /* 0x0000e500ff137b82 */ /* 0x000e700000000800 */
[----:B------:R-:W0:Y:S01]  /*04d0*/  LDC.64 R2, c[0x0][0x380] ;  /* 0x0000e000ff027b82 */ /* 0x000e220000000a00 */
[----:B-1----:R-:W-:-:S04]  /*04e0*/  IMAD R5, R19, UR4, R0 ;  /* 0x0000000413057c24 */ /* 0x002fc8000f8e0200 */
[----:B0-----:R-:W-:-:S04]  /*04f0*/  IMAD.WIDE R2, R5, 0x4, R2 ;  /* 0x0000000405027825 */ /* 0x001fc800078e0202 */
[C---:B------:R-:W-:Y:S02]  /*0500*/  IMAD.WIDE R4, R19.reuse, 0x4, R2 ;  /* 0x0000000413047825 */ /* 0x040fe400078e0202 */
[----:B------:R-:W2:Y:S02]  /*0510*/  LDG.E R3, desc[UR8][R2.64] ;  /* 0x0000000802037981 */ /* 0x000ea4000c1e1900 */
[C---:B------:R-:W-:Y:S02]  /*0520*/  IMAD.WIDE R6, R19.reuse, 0x4, R4 ;  /* 0x0000000413067825 */ /* 0x040fe400078e0204 */
[----:B------:R-:W3:Y:S02]  /*0530*/  LDG.E R4, desc[UR8][R4.64] ;  /* 0x0000000804047981 */ /* 0x000ee4000c1e1900 */
[C---:B------:R-:W-:Y:S02]  /*0540*/  IMAD.WIDE R8, R19.reuse, 0x4, R6 ;  /* 0x0000000413087825 */ /* 0x040fe400078e0206 */
[----:B------:R-:W4:Y:S02]  /*0550*/  LDG.E R6, desc[UR8][R6.64] ;  /* 0x0000000806067981 */ /* 0x000f24000c1e1900 */
        /* <DEDUP_REMOVED lines=9> */
[----:B------:R-:W-:Y:S01]  /*05f0*/  UIADD3 UR4, UPT, UPT, UR4, 0x8, URZ ;  /* 0x0000000804047890 */ /* 0x000fe2000fffe0ff */
[----:B--2---:R-:W-:-:S04]  /*0600*/  FADD R3, R16, R3 ;  /* 0x0000000310037221 */ /* 0x004fc80000000000 */
[----:B---3--:R-:W-:-:S04]  /*0610*/  FADD R3, R3, R4 ;  /* 0x0000000403037221 */ /* 0x008fc80000000000 */
[----:B----4-:R-:W-:-:S04]  /*0620*/  FADD R3, R3, R6 ;  /* 0x0000000603037221 */ /* 0x010fc80000000000 */
[----:B-----5:R-:W-:-:S04]  /*0630*/  FADD R3, R3, R8 ;  /* 0x0000000803037221 */ /* 0x020fc80000000000 */
[----:B------:R-:W-:-:S04]  /*0640*/  FADD R3, R3, R10 ;  /* 0x0000000a03037221 */ /* 0x000fc80000000000 */
[----:B------:R-:W-:-:S04]  /*0650*/  FADD R3, R3, R12 ;  /* 0x0000000c03037221 */ /* 0x000fc80000000000 */
[----:B------:R-:W-:-:S04]  /*0660*/  FADD R3, R3, R14 ;  /* 0x0000000e03037221 */ /* 0x000fc80000000000 */
[----:B------:R-:W-:-:S07]  /*0670*/  FADD R16, R3, R18 ;  /* 0x0000001203107221 */ /* 0x000fce0000000000 */
.L_x_3:
        /* <DEDUP_REMOVED lines=13> */
[----:B------:R-:W-:Y:S02]  /*0750*/  IMAD.WIDE R8, R9, 0x4, R6 ;  /* 0x0000000409087825 */ /* 0x000fe400078e0206 */
[----:B------:R-:W4:Y:S04]  /*0760*/  LDG.E R7, desc[UR8][R6.64] ;  /* 0x0000000806077981 */ /* 0x000f28000c1e1900 */
[----:B------:R-:W5:Y:S01]  /*0770*/  LDG.E R9, desc[UR8][R8.64] ;  /* 0x0000000808097981 */ /* 0x000f62000c1e1900 */
[----:B------:R-:W-:Y:S01]  /*0780*/  UIADD3 UR4, UPT, UPT, UR4, 0x4, URZ ;  /* 0x0000000404047890 */ /* 0x000fe2000fffe0ff */
[----:B--2---:R-:W-:-:S04]  /*0790*/  FADD R16, R16, R3 ;  /* 0x0000000310107221 */ /* 0x004fc80000000000 */
[----:B---3--:R-:W-:-:S04]  /*07a0*/  FADD R16, R16, R5 ;  /* 0x0000000510107221 */ /* 0x008fc80000000000 */
[----:B----4-:R-:W-:-:S04]  /*07b0*/  FADD R16, R16, R7 ;  /* 0x0000000710107221 */ /* 0x010fc80000000000 */
[----:B-----5:R-:W-:-:S07]  /*07c0*/  FADD R16, R16, R9 ;  /* 0x0000000910107221 */ /* 0x020fce0000000000 */
.L_x_4:
[----:B------:R-:W-:Y:S05]  /*07d0*/  BRA.U !UP1, `(.L_x_0) ;  /* 0x00000001092c7547 */ /* 0x000fea000b800000 */
[----:B------:R-:W1:Y:S01]  /*07e0*/  LDC R6, c[0x0][0x394] ;  /* 0x0000e500ff067b82 */ /* 0x000e620000000800 */
[----:B------:R-:W-:-:S07]  /*07f0*/  UIADD3 UR5, UPT, UPT, -UR5, URZ, URZ ;  /* 0x000000ff05057290 */ /* 0x000fce000fffe1ff */
[----:B------:R-:W0:Y:S01]  /*0800*/  LDC.64 R4, c[0x0][0x380] ;  /* 0x0000e000ff047b82 */ /* 0x000e220000000a00 */
[----:B-1----:R-:W-:-:S07]  /*0810*/  IMAD R7, R6, UR4, R0 ;  /* 0x0000000406077c24 */ /* 0x002fce000f8e0200 */
.L_x_5:
[----:B0-----:R-:W-:-:S06]  /*0820*/  IMAD.WIDE R2, R7, 0x4, R4 ;  /* 0x0000000407027825 */ /* 0x001fcc00078e0204 */
[----:B------:R-:W2:Y:S01]  /*0830*/  LDG.E R3, desc[UR8][R2.64] ;  /* 0x0000000802037981 */ /* 0x000ea2000c1e1900 */
[----:B------:R-:W-:Y:S01]  /*0840*/  UIADD3 UR5, UPT, UPT, UR5, 0x1, URZ ;  /* 0x0000000105057890 */ /* 0x000fe2000fffe0ff */
[----:B------:R-:W-:-:S03]  /*0850*/  IADD3 R7, PT, PT, R7, R6, RZ ;  /* 0x0000000607077210 */ /* 0x000fc60007ffe0ff */
[----:B------:R-:W-:Y:S01]  /*0860*/  UISETP.NE.AND UP0, UPT, UR5, URZ, UPT ;  /* 0x000000ff0500728c */ /* 0x000fe2000bf05270 */
[----:B--2---:R-:W-:-:S08]  /*0870*/  FADD R16, R3, R16 ;  /* 0x0000001003107221 */ /* 0x004fd00000000000 */
[----:B------:R-:W-:Y:S05]  /*0880*/  BRA.U UP0, `(.L_x_5) ;  /* 0xfffffffd00e47547 */ /* 0x000fea000b83ffff */
.L_x_0:
[----:B------:R-:W1:Y:S02]  /*0890*/  LDCU UR4, c[0x0][0x394] ;  /* 0x00007280ff0477ac */ /* 0x000e640008000800 */
[----:B-1----:R-:W-:-:S13]  /*08a0*/  ISETP.GE.AND P0, PT, R0, UR4, PT ;  /* 0x0000000400007c0c */ /* 0x002fda000bf06270 */
[----:B------:R-:W-:Y:S05]  /*08b0*/  @P0 EXIT ;  /* 0x000000000000094d */ /* 0x000fea0003800000 */
[----:B------:R-:W0:Y:S01]  /*08c0*/  LDC.64 R2, c[0x0][0x388] ;  /* 0x0000e200ff027b82 */ /* 0x000e220000000a00 */
[----:B------:R-:W1:Y:S02]  /*08d0*/  LDCU UR4, c[0x0][0x398] ;  /* 0x00007300ff0477ac */ /* 0x000e640008000800 */
[----:B-1----:R-:W-:Y:S01]  /*08e0*/  FMUL R5, R16, UR4 ;  /* 0x0000000410057c20 */ /* 0x002fe20008400000 */
[----:B0-----:R-:W-:-:S05]  /*08f0*/  IMAD.WIDE.U32 R2, R0, 0x4, R2 ;  /* 0x0000000400027825 */ /* 0x001fca00078e0002 */
[----:B------:R-:W-:Y:S01]  /*0900*/  STG.E desc[UR8][R2.64], R5 ;  /* 0x0000000502007986 */ /* 0x000fe2000c101908 */
[----:B------:R-:W-:Y:S05]  /*0910*/  EXIT ;  /* 0x000000000000794d */ /* 0x000fea0003800000 */
.L_x_6:
[----:B------:R-:W-:-:S00]  /*0920*/  BRA `(.L_x_6) ;  /* 0xfffffffc00fc7947 */ /* 0x000fc0000383ffff */
[----:B------:R-:W-:-:S00]  /*0930*/  NOP ;  /* 0x0000000000007918 */ /* 0x000fc00000000000 */
        /* <DEDUP_REMOVED lines=12> */
.L_x_25:


//--------------------- .text._Z21BP_Calculate_W_updatePfS_S_iiiif --------------------------
	.section	.text._Z21BP_Calculate_W_updatePfS_S_iiiif,"ax",@progbits
	.align	128
        .global         _Z21BP_Calculate_W_updatePfS_S_iiiif
        .type           _Z21BP_Calculate_W_updatePfS_S_iiiif,@function
        .size           _Z21BP_Calculate_W_updatePfS_S_iiiif,(.L_x_26 - _Z21BP_Calculate_W_updatePfS_S_iiiif)
        .other          _Z21BP_Calculate_W_updatePfS_S_iiiif,@"STO_CUDA_ENTRY STV_DEFAULT"
_Z21BP_Calculate_W_updatePfS_S_iiiif:
.text._Z21BP_Calculate_W_updatePfS_S_iiiif:
[----:B------:R-:W-:Y:S01]  /*0000*/  LDC R1, c[0x0][0x37c] ;  /* 0x0000df00ff017b82 */ /* 0x000fe20000000800 */
[----:B------:R-:W0:Y:S01]  /*0010*/  S2R R20, SR_CTAID.X ;  /* 0x0000000000147919 */ /* 0x000e220000002500 */
[----:B------:R-:W1:Y:S01]  /*0020*/  LDCU UR6, c[0x0][0x398] ;  /* 0x00007300ff0677ac */ /* 0x000e620008000800 */
[----:B------:R-:W-:Y:S01]  /*0030*/  HFMA2 R23, -RZ, RZ, 0, 0 ;  /* 0x00000000ff177431 */ /* 0x000fe200000001ff */
[----:B------:R-:W0:Y:S01]  /*0040*/  S2R R18, SR_TID.X ;  /* 0x0000000000127919 */ /* 0x000e220000002100 */
[----:B------:R-:W0:Y:S01]  /*0050*/  LDCU UR4, c[0x0][0x360] ;  /* 0x00006c00ff0477ac */ /* 0x000e220008000800 */
[----:B------:R-:W2:Y:S01]  /*0060*/  S2R R21, SR_CTAID.Y ;  /* 0x0000000000157919 */ /* 0x000ea20000002600 */
[----:B------:R-:W2:Y:S01]  /*0070*/  LDCU UR5, c[0x0][0x364] ;  /* 0x00006c80ff0577ac */ /* 0x000ea20008000800 */
[----:B------:R-:W2:Y:S01]  /*0080*/  S2R R19, SR_TID.Y ;  /* 0x0000000000137919 */ /* 0x000ea20000002200 */
[----:B------:R-:W3:Y:S01]  /*0090*/  LDCU.64 UR8, c[0x0][0x358] ;  /* 0x00006b00ff0877ac */ /* 0x000ee20008000a00 */
[----:B-1----:R-:W-:Y:S01]  /*00a0*/  UISETP.GE.AND UP0, UPT, UR6, 0x1, UPT ;  /* 0x000000010600788c */ /* 0x002fe2000bf06270 */
[----:B0-----:R-:W-:-:S02]  /*00b0*/  IMAD R20, R20, UR4, R18 ;  /* 0x0000000414147c24 */ /* 0x001fc4000f8e0212 */
[----:B--2---:R-:W-:-:S06]  /*00c0*/  IMAD R21, R21, UR5, R19 ;  /* 0x0000000515157c24 */ /* 0x004fcc000f8e0213 */
[----:B---3--:R-:W-:Y:S05]  /*00d0*/  BRA.U !UP0, `(.L_x_7) ;  /* 0x0000000508c47547 */ /* 0x008fea000b800000 */
[----:B------:R-:W0:Y:S01]  /*00e0*/  S2UR UR6, SR_CgaCtaId ;  /* 0x00000000000679c3 */ /* 0x000e220000008800 */
[----:B------:R-:W1:Y:S01]  /*00f0*/  LDCU UR10, c[0x0][0x39c] ;  /* 0x00007380ff0a77ac */ /* 0x000e620008000800 */
[----:B------:R-:W-:Y:S01]  /*0100*/  MOV R23, RZ ;  /* 0x000000ff00177202 */ /* 0x000fe20000000f00 */
[----:B------:R-:W2:Y:S05]  /*0110*/  LDCU UR7, c[0x0][0x3a4] ;  /* 0x00007480ff0777ac */ /* 0x000eaa0008000800 */
[----:B------:R-:W3:Y:S01]  /*0120*/  LDC R0, c[0x0][0x39c] ;  /* 0x0000e700ff007b82 */ /* 0x000ee20000000800 */
[----:B------:R-:W-:Y:S01]  /*0130*/  UMOV UR4, 0x400 ;  /* 0x0000040000047882 */ /* 0x000fe20000000000 */
[----:B------:R-:W4:Y:S01]  /*0140*/  LDCU UR11, c[0x0][0x398] ;  /* 0x00007300ff0b77ac */ /* 0x000f220008000800 */
[----:B------:R-:W-:-:S05]  /*0150*/  UIADD3 UR5, UPT, UPT, UR4, 0x1000, URZ ;  /* 0x0000100004057890 */ /* 0x000fca000fffe0ff */
[----:B------:R-:W3:Y:S01]  /*0160*/  LDC.64 R4, c[0x0][0x3a0] ;  /* 0x0000e800ff047b82 */ /* 0x000ee20000000a00 */
[----:B-1----:R-:W-:Y:S01]  /*0170*/  ISETP.GE.AND P1, PT, R21, UR10, PT ;  /* 0x0000000a15007c0c */ /* 0x002fe2000bf26270 */
[----:B------:R-:W-:Y:S02]  /*0180*/  IMAD R17, R18, UR10, R21 ;  /* 0x0000000a12117c24 */ /* 0x000fe4000f8e0215 */
[----:B--2---:R-:W-:Y:S01]  /*0190*/  IMAD R16, R19, UR7, R20 ;  /* 0x0000000713107c24 */ /* 0x004fe2000f8e0214 */
[----:B0-----:R-:W-:Y:S02]  /*01a0*/  ULEA UR4, UR6, UR4, 0x18 ;  /* 0x0000000406047291 */ /* 0x001fe4000f8ec0ff */
[----:B------:R-:W-:-:S04]  /*01b0*/  ULEA UR5, UR6, UR5, 0x18 ;  /* 0x0000000506057291 */ /* 0x000fc8000f8ec0ff */
[C---:B------:R-:W-:Y:S01]  /*01c0*/  LEA R7, R19.reuse, UR4, 0x7 ;  /* 0x0000000413077c11 */ /* 0x040fe2000f8e38ff */
[----:B------:R-:W-:Y:S01]  /*01d0*/  UMOV UR4, URZ ;  /* 0x000000ff00047c82 */ /* 0x000fe20008000000 */
[C---:B------:R-:W-:Y:S02]  /*01e0*/  LEA R2, R18.reuse, UR5, 0x2 ;  /* 0x0000000512027c11 */ /* 0x040fe4000f8e10ff */
[----:B------:R-:W-:Y:S02]  /*01f0*/  LEA R6, R18, R7, 0x2 ;  /* 0x0000000712067211 */ /* 0x000fe400078e10ff */
[----:B----4-:R-:W-:-:S07]  /*0200*/  LEA R3, R19, R2, 0x7 ;  /* 0x0000000213037211 */ /* 0x010fce00078e38ff */
.L_x_8:
[----:B---3--:R-:W-:Y:S01]  /*0210*/  ISETP.GE.AND P0, PT, R19, R4, PT ;  /* 0x000000041300720c */ /* 0x008fe20003f06270 */
[----:B------:R-:W-:Y:S01]  /*0220*/  HFMA2 R22, -RZ, RZ, 0, 0 ;  /* 0x00000000ff167431 */ /* 0x000fe200000001ff */
[----:B------:R-:W-:Y:S02]  /*0230*/  ISETP.GE.OR P2, PT, R18, UR11, P1 ;  /* 0x0000000b12007c0c */ /* 0x000fe40008f46670 */
[----:B------:R-:W-:Y:S02]  /*0240*/  ISETP.GE.OR P0, PT, R20, R5, P0 ;  /* 0x000000051400720c */ /* 0x000fe40000706670 */
[----:B------:R-:W-:-:S09]  /*0250*/  MOV R27, RZ ;  /* 0x000000ff001b7202 */ /* 0x000fd20000000f00 */
[----:B------:R-:W0:Y:S08]  /*0260*/  @!P2 LDC.64 R10, c[0x0][0x380] ;  /* 0x0000e000ff0aab82 */ /* 0x000e300000000a00 */
[----:B------:R-:W1:Y:S01]  /*0270*/  @!P0 LDC.64 R8, c[0x0][0x388] ;  /* 0x0000e200ff088b82 */ /* 0x000e620000000a00 */
[----:B0-----:R-:W-:-:S05]  /*0280*/  @!P2 IMAD.WIDE R10, R17, 0x4, R10 ;  /* 0x00000004110aa825 */ /* 0x001fca00078e020a */
[----:B------:R-:W2:Y:S01]  /*0290*/  @!P2 LDG.E R27, desc[UR8][R10.64] ;  /* 0x000000080a1ba981 */ /* 0x000ea2000c1e1900 */
[----:B-1----:R-:W-:-:S05]  /*02a0*/  @!P0 IMAD.WIDE R8, R16, 0x4, R8 ;  /* 0x0000000410088825 */ /* 0x002fca00078e0208 */
[----:B------:R-:W3:Y:S04]  /*02b0*/  @!P0 LDG.E R22, desc[UR8][R8.64] ;  /* 0x0000000808168981 */ /* 0x000ee8000c1e1900 */
[----:B--2---:R-:W-:Y:S04]  /*02c0*/  STS [R6], R27 ;  /* 0x0000001b06007388 */ /* 0x004fe80000000800 */
[----:B---3--:R-:W-:Y:S01]  /*02d0*/  STS [R3], R22 ;  /* 0x0000001603007388 */ /* 0x008fe20000000800 */
[----:B------:R-:W-:Y:S06]  /*02e0*/  BAR.SYNC.DEFER_BLOCKING 0x0 ;  /* 0x0000000000007b1d */ /* 0x000fec0000010000 */
[----:B------:R-:W-:Y:S04]  /*02f0*/  LDS R26, [R2] ;  /* 0x00000000021a7984 */ /* 0x000fe80000000800 */
[----:B------:R-:W0:Y:S04]  /*0300*/  LDS.128 R12, [R7] ;  /* 0x00000000070c7984 */ /* 0x000e280000000c00 */
[----:B------:R-:W1:Y:S04]  /*0310*/  LDS R29, [R2+0x80] ;  /* 0x00008000021d7984 */ /* 0x000e680000000800 */
[----:B------:R-:W2:Y:S04]  /*0320*/  LDS R25, [R2+0x100] ;  /* 0x0001000002197984 */ /* 0x000ea80000000800 */
[----:B------:R-:W3:Y:S04]  /*0330*/  LDS R24, [R2+0x180] ;  /* 0x0001800002187984 */ /* 0x000ee80000000800 */
[----:B------:R-:W-:Y:S04]  /*0340*/  LDS.128 R8, [R7+0x10] ;  /* 0x0000100007087984 */ /* 0x000fe80000000c00 */
[----:B------:R-:W-:Y:S01]  /*0350*/  LDS R22, [R2+0x280] ;  /* 0x0002800002167984 */ /* 0x000fe20000000800 */
[----:B0-----:R-:W-:-:S03]  /*0360*/  FFMA R12, R12, R26, R23 ;  /* 0x0000001a0c0c7223 */ /* 0x001fc60000000017 */
[----:B------:R-:W0:Y:S01]  /*0370*/  LDS R23, [R2+0x200] ;  /* 0x0002000002177984 */ /* 0x000e220000000800 */
[----:B-1----:R-:W-:-:S03]  /*0380*/  FFMA R12, R29, R13, R12 ;  /* 0x0000000d1d0c7223 */ /* 0x002fc6000000000c */
[----:B------:R-:W-:Y:S01]  /*0390*/  LDS R26, [R2+0xb80] ;  /* 0x000b8000021a7984 */ /* 0x000fe20000000800 */
[----:B--2---:R-:W-:-:S03]  /*03a0*/  FFMA R13, R25, R14, R12 ;  /* 0x0000000e190d7223 */ /* 0x004fc6000000000c */
[----:B------:R-:W1:Y:S01]  /*03b0*/  LDS R25, [R2+0x300] ;  /* 0x0003000002197984 */ /* 0x000e620000000800 */
[----:B---3--:R-:W-:-:S03]  /*03c0*/  FFMA R13, R24, R15, R13 ;  /* 0x0000000f180d7223 */ /* 0x008fc6000000000d */
[----:B------:R-:W2:Y:S01]  /*03d0*/  LDS R24, [R2+0x380] ;  /* 0x0003800002187984 */ /* 0x000ea20000000800 */
[----:B0-----:R-:W-:-:S03]  /*03e0*/  FFMA R27, R8, R23, R13 ;  /* 0x00000017081b7223 */ /* 0x001fc6000000000d */
[----:B------:R-:W-:Y:S04]  /*03f0*/  LDS R23, [R2+0x400] ;  /* 0x0004000002177984 */ /* 0x000fe80000000800 */
[----:B------:R-:W0:Y:S01]  /*0400*/  LDS.128 R12, [R7+0x20] ;  /* 0x00002000070c7984 */ /* 0x000e220000000c00 */
[----:B------:R-:W-:-:S03]  /*0410*/  FFMA R8, R22, R9, R27 ;  /* 0x0000000916087223 */ /* 0x000fc6000000001b */
[----:B------:R-:W3:Y:S01]  /*0420*/  LDS R22, [R2+0x480] ;  /* 0x0004800002167984 */ /* 0x000ee20000000800 */
[----:B-1----:R-:W-:-:S03]  /*0430*/  FFMA R9, R25, R10, R8 ;  /* 0x0000000a19097223 */ /* 0x002fc60000000008 */
[----:B------:R-:W1:Y:S01]  /*0440*/  LDS R25, [R2+0x500] ;  /* 0x0005000002197984 */ /* 0x000e620000000800 */
[----:B--2---:R-:W-:-:S03]  /*0450*/  FFMA R9, R24, R11, R9 ;  /* 0x0000000b18097223 */ /* 0x004fc60000000009 */
[----:B------:R-:W2:Y:S01]  /*0460*/  LDS R24, [R2+0x580] ;  /* 0x0005800002187984 */ /* 0x000ea20000000800 */
[----:B0-----:R-:W-:-:S03]  /*0470*/  FFMA R27, R12, R23, R9 ;  /* 0x000000170c1b7223 */ /* 0x001fc60000000009 */
[----:B------:R-:W-:Y:S04]  /*0480*/  LDS R23, [R2+0x600] ;  /* 0x0006000002177984 */ /* 0x000fe80000000800 */
[----:B------:R-:W0:Y:S01]  /*0490*/  LDS.128 R8, [R7+0x30] ;  /* 0x0000300007087984 */ /* 0x000e220000000c00 */
[----:B---3--:R-:W-:-:S03]  /*04a0*/  FFMA R12, R22, R13, R27 ;  /* 0x0000000d160c7223 */ /* 0x008fc6000000001b */
        /* <DEDUP_REMOVED lines=22> */
[----:B------:R-:W-:Y:S04]  /*0610*/  LDS R27, [R2+0xc00] ;  /* 0x000c0000021b7984 */ /* 0x000fe80000000800 */
[----:B------:R-:W-:Y:S01]  /*0620*/  LDS R24, [R2+0xc80] ;  /* 0x000c800002187984 */ /* 0x000fe20000000800 */
[----:B0-----:R-:W-:-:S03]  /*0630*/  FFMA R23, R8, R23, R13 ;  /* 0x0000001708177223 */ /* 0x001fc6000000000d */
[----:B------:R-:W0:Y:S01]  /*0640*/  LDS.128 R12, [R7+0x60] ;  /* 0x00006000070c7984 */ /* 0x000e220000000c00 */
[----:B---3--:R-:W-:-:S03]  /*0650*/  FFMA R22, R22, R9, R23 ;  /* 0x0000000916167223 */ /* 0x008fc60000000017 */
[----:B------:R-:W2:Y:S01]  /*0660*/  LDS R23, [R2+0xd00] ;  /* 0x000d000002177984 */ /* 0x000ea20000000800 */
[----:B-1----:R-:W-:-:S03]  /*0670*/  FFMA R25, R25, R10, R22 ;  /* 0x0000000a19197223 */ /* 0x002fc60000000016 */
[----:B------:R-:W1:Y:S01]  /*0680*/  LDS R22, [R2+0xd80] ;  /* 0x000d800002167984 */ /* 0x000e620000000800 */
[----:B------:R-:W-:-:S03]  /*0690*/  FFMA R11, R26, R11, R25 ;  /* 0x0000000b1a0b7223 */ /* 0x000fc60000000019 */
[----:B------:R-:W-:Y:S01]  /*06a0*/  LDS R25, [R2+0xe00] ;  /* 0x000e000002197984 */ /* 0x000fe20000000800 */
[----:B0-----:R-:W-:-:S03]  /*06b0*/  FFMA R27, R12, R27, R11 ;  /* 0x0000001b0c1b7223 */ /* 0x001fc6000000000b */
[----:B------:R-:W0:Y:S01]  /*06c0*/  LDS.128 R8, [R7+0x70] ;  /* 0x0000700007087984 */ /* 0x000e220000000c00 */
[----:B------:R-:W-:-:S03]  /*06d0*/  FFMA R24, R24, R13, R27 ;  /* 0x0000000d18187223 */ /* 0x000fc6000000001b */
[----:B------:R-:W3:Y:S04]  /*06e0*/  LDS R27, [R2+0xe80] ;  /* 0x000e8000021b7984 */ /* 0x000ee80000000800 */
[----:B------:R-:W4:Y:S04]  /*06f0*/  LDS R13, [R2+0xf00] ;  /* 0x000f0000020d7984 */ /* 0x000f280000000800 */
[----:B------:R-:W5:Y:S01]  /*0700*/  LDS R12, [R2+0xf80] ;  /* 0x000f8000020c7984 */ /* 0x000f620000000800 */
[----:B--2---:R-:W-:Y:S01]  /*0710*/  FFMA R23, R23, R14, R24 ;  /* 0x0000000e17177223 */ /* 0x004fe20000000018 */
[----:B------:R-:W-:-:S03]  /*0720*/  UIADD3 UR4, UPT, UPT, UR4, 0x20, URZ ;  /* 0x0000002004047890 */ /* 0x000fc6000fffe0ff */
[----:B-1----:R-:W-:Y:S01]  /*0730*/  FFMA R15, R22, R15, R23 ;  /* 0x0000000f160f7223 */ /* 0x002fe20000000017 */
[----:B------:R-:W-:Y:S01]  /*0740*/  UISETP.GE.AND UP0, UPT, UR4, UR11, UPT ;  /* 0x0000000b0400728c */ /* 0x000fe2000bf06270 */
[----:B------:R-:W-:Y:S02]  /*0750*/  IADD3 R19, PT, PT, R19, 0x20, RZ ;  /* 0x0000002013137810 */ /* 0x000fe40007ffe0ff */
[----:B------:R-:W-:Y:S02]  /*0760*/  IADD3 R18, PT, PT, R18, 0x20, RZ ;  /* 0x0000002012127810 */ /* 0x000fe40007ffe0ff */
[----:B------:R-:W-:Y:S02]  /*0770*/  LEA R17, R0, R17, 0x5 ;  /* 0x0000001100117211 */ /* 0x000fe400078e28ff */
[----:B------:R-:W-:Y:S01]  /*0780*/  LEA R16, R5, R16, 0x5 ;  /* 0x0000001005107211 */ /* 0x000fe200078e28ff */
[----:B0-----:R-:W-:-:S04]  /*0790*/  FFMA R8, R8, R25, R15 ;  /* 0x0000001908087223 */ /* 0x001fc8000000000f */
[----:B---3--:R-:W-:-:S04]  /*07a0*/  FFMA R8, R27, R9, R8 ;  /* 0x000000091b087223 */ /* 0x008fc80000000008 */
[----:B----4-:R-:W-:-:S04]  /*07b0*/  FFMA R13, R13, R10, R8 ;  /* 0x0000000a0d0d7223 */ /* 0x010fc80000000008 */
[----:B-----5:R-:W-:Y:S01]  /*07c0*/  FFMA R23, R12, R11, R13 ;  /* 0x0000000b0c177223 */ /* 0x020fe2000000000d */
[----:B------:R-:W-:Y:S06]  /*07d0*/  BAR.SYNC.DEFER_BLOCKING 0x0 ;  /* 0x0000000000007b1d */ /* 0x000fec0000010000 */
[----:B------:R-:W-:Y:S05]  /*07e0*/  BRA.U !UP0, `(.L_x_8) ;  /* 0xfffffff908887547 */ /* 0x000fea000b83ffff */
.L_x_7:
[----:B------:R-:W0:Y:S01]  /*07f0*/  LDCU UR4, c[0x0][0x39c] ;  /* 0x00007380ff0477ac */ /* 0x000e220008000800 */
[----:B------:R-:W1:Y:S01]  /*0800*/  LDCU UR5, c[0x0][0x3a4] ;  /* 0x00007480ff0577ac */ /* 0x000e620008000800 */
[----:B0-----:R-:W-:-:S04]  /*0810*/  ISETP.GE.AND P0, PT, R21, UR4, PT ;  /* 0x0000000415007c0c */ /* 0x001fc8000bf06270 */
[----:B-1----:R-:W-:-:S13]  /*0820*/  ISETP.GE.OR P0, PT, R20, UR5, P0 ;  /* 0x0000000514007c0c */ /* 0x002fda0008706670 */
[----:B------:R-:W-:Y:S05]  /*0830*/  @P0 EXIT ;  /* 0x000000000000094d */ /* 0x000fea0003800000 */
[----:B------:R-:W0:Y:S01]  /*0840*/  LDC.64 R2, c[0x0][0x390] ;  /* 0x0000e400ff027b82 */ /* 0x000e220000000a00 */
[----:B------:R-:W-:Y:S01]  /*0850*/  IMAD R21, R21, UR5, R20 ;  /* 0x0000000515157c24 */ /* 0x000fe2000f8e0214 */
[----:B------:R-:W1:Y:S03]  /*0860*/  LDCU UR4, c[0x0][0x3a8] ;  /* 0x00007500ff0477ac */ /* 0x000e660008000800 */
[----:B0-----:R-:W-:-:S05]  /*0870*/  IMAD.WIDE R2, R21, 0x4, R2 ;  /* 0x0000000415027825 */ /* 0x001fca00078e0202 */
[----:B------:R-:W1:Y:S02]  /*0880*/  LDG.E R0, desc[UR8][R2.64] ;  /* 0x0000000802007981 */ /* 0x000e64000c1e1900 */
[----:B-1----:R-:W-:-:S05]  /*0890*/  FFMA R23, R23, UR4, R0 ;  /* 0x0000000417177c23 */ /* 0x002fca0008000000 */
[----:B------:R-:W-:Y:S01]  /*08a0*/  STG.E desc[UR8][R2.64], R23 ;  /* 0x0000001702007986 */ /* 0x000fe2000c101908 */
[----:B------:R-:W-:Y:S05]  /*08b0*/  EXIT ;  /* 0x000000000000794d */ /* 0x000fea0003800000 */
.L_x_9:
        /* <DEDUP_REMOVED lines=12> */
.L_x_26:


//--------------------- .text._Z25BP_Calculate_hiden_updatePfS_S_S_iiii --------------------------
	.section	.text._Z25BP_Calculate_hiden_updatePfS_S_S_iiii,"ax",@progbits
	.align	128
        .global         _Z25BP_Calculate_hiden_updatePfS_S_S_iiii
        .type           _Z25BP_Calculate_hiden_updatePfS_S_S_iiii,@function
        .size           _Z25BP_Calculate_hiden_updatePfS_S_S_iiii,(.L_x_27 - _Z25BP_Calculate_hiden_updatePfS_S_S_iiii)
        .other          _Z25BP_Calculate_hiden_updatePfS_S_S_iiii,@"STO_CUDA_ENTRY STV_DEFAULT"
_Z25BP_Calculate_hiden_updatePfS_S_S_iiii:
.text._Z25BP_Calculate_hiden_updatePfS_S_S_iiii:
        /* <DEDUP_REMOVED lines=17> */
[----:B------:R-:W-:Y:S01]  /*0110*/  IMAD R5, R18, UR7, R7 ;  /* 0x0000000712057c24 */ /* 0x000fe2000f8e0207 */
[----:B------:R-:W2:Y:S04]  /*0120*/  LDCU UR10, c[0x0][0x3ac] ;  /* 0x00007580ff0a77ac */ /* 0x000ea80008000800 */
[----:B------:R-:W3:Y:S01]  /*0130*/  LDC.64 R20, c[0x0][0x380] ;  /* 0x0000e000ff147b82 */ /* 0x000ee20000000a00 */
[----:B------:R-:W-:Y:S01]  /*0140*/  UMOV UR4, 0x400 ;  /* 0x0000040000047882 */ /* 0x000fe20000000000 */
[----:B------:R-:W4:Y:S01]  /*0150*/  LDCU UR14, c[0x0][0x3a4] ;  /* 0x00007480ff0e77ac */ /* 0x000f220008000800 */
[----:B------:R-:W-:-:S05]  /*0160*/  UIADD3 UR5, UPT, UPT, UR4, 0x1000, URZ ;  /* 0x0000100004057890 */ /* 0x000fca000fffe0ff */
[----:B------:R-:W3:Y:S01]  /*0170*/  LDC.64 R22, c[0x0][0x388] ;  /* 0x0000e200ff167b82 */ /* 0x000ee20000000a00 */
[----:B------:R-:W3:Y:S01]  /*0180*/  LDCU.64 UR12, c[0x0][0x3a8] ;  /* 0x00007500ff0c77ac */ /* 0x000ee20008000a00 */
[----:B-1----:R-:W-:Y:S01]  /*0190*/  ISETP.GE.AND P1, PT, R18, UR11, PT ;  /* 0x0000000b12007c0c */ /* 0x002fe2000bf26270 */
        /* <DEDUP_REMOVED lines=8> */
.L_x_11:
[----:B---3--:R-:W-:Y:S01]  /*0220*/  ISETP.GE.AND P0, PT, R16, UR13, PT ;  /* 0x0000000d10007c0c */ /* 0x008fe2000bf06270 */
[----:B------:R-:W-:Y:S01]  /*0230*/  HFMA2 R29, -RZ, RZ, 0, 0 ;  /* 0x00000000ff1d7431 */ /* 0x000fe200000001ff */
[----:B------:R-:W-:Y:S01]  /*0240*/  ISETP.GE.OR P2, PT, R7, UR14, P1 ;  /* 0x0000000e07007c0c */ /* 0x000fe20008f46670 */
[----:B------:R-:W-:Y:S01]  /*0250*/  IMAD.WIDE R8, R5, 0x4, R20 ;  /* 0x0000000405087825 */ /* 0x000fe200078e0214 */
[----:B------:R-:W-:Y:S02]  /*0260*/  ISETP.GE.OR P0, PT, R17, UR12, P0 ;  /* 0x0000000c11007c0c */ /* 0x000fe40008706670 */
[----:B------:R-:W-:Y:S01]  /*0270*/  MOV R27, RZ ;  /* 0x000000ff001b7202 */ /* 0x000fe20000000f00 */
[----:B------:R-:W-:-:S08]  /*0280*/  IMAD.WIDE R10, R6, 0x4, R22 ;  /* 0x00000004060a7825 */ /* 0x000fd000078e0216 */
[----:B------:R-:W2:Y:S04]  /*0290*/  @!P2 LDG.E R27, desc[UR8][R8.64] ;  /* 0x00000008081ba981 */ /* 0x000ea8000c1e1900 */
[----:B------:R-:W3:Y:S01]  /*02a0*/  @!P0 LDG.E R29, desc[UR8][R10.64] ;  /* 0x000000080a1d8981 */ /* 0x000ee2000c1e1900 */
[----:B------:R-:W-:Y:S01]  /*02b0*/  UIADD3 UR4, UPT, UPT, UR4, 0x20, URZ ;  /* 0x0000002004047890 */ /* 0x000fe2000fffe0ff */
[----:B------:R-:W-:Y:S02]  /*02c0*/  IADD3 R6, PT, PT, R6, 0x20, RZ ;  /* 0x0000002006067810 */ /* 0x000fe40007ffe0ff */
[----:B------:R-:W-:Y:S01]  /*02d0*/  IADD3 R16, PT, PT, R16, 0x20, RZ ;  /* 0x0000002010107810 */ /* 0x000fe20007ffe0ff */
[----:B------:R-:W-:Y:S01]  /*02e0*/  UISETP.GE.AND UP0, UPT, UR4, UR14, UPT ;  /* 0x0000000e0400728c */ /* 0x000fe2000bf06270 */
[----:B------:R-:W-:-:S02]  /*02f0*/  IADD3 R5, PT, PT, R5, 0x20, RZ ;  /* 0x0000002005057810 */ /* 0x000fc40007ffe0ff */
[----:B------:R-:W-:Y:S01]  /*0300*/  IADD3 R7, PT, PT, R7, 0x20, RZ ;  /* 0x0000002007077810 */ /* 0x000fe20007ffe0ff */
[----:B--2---:R-:W-:Y:S04]  /*0310*/  STS [R4], R27 ;  /* 0x0000001b04007388 */ /* 0x004fe80000000800 */
[----:B---3--:R-:W-:Y:S01]  /*0320*/  STS [R0], R29 ;  /* 0x0000001d00007388 */ /* 0x008fe20000000800 */
[----:B------:R-:W-:Y:S06]  /*0330*/  BAR.SYNC.DEFER_BLOCKING 0x0 ;  /* 0x0000000000007b1d */ /* 0x000fec0000010000 */
[----:B------:R-:W-:Y:S04]  /*0340*/  LDS R24, [R3] ;  /* 0x0000000003187984 */ /* 0x000fe80000000800 */
[----:B------:R-:W0:Y:S04]  /*0350*/  LDS.128 R12, [R2] ;  /* 0x00000000020c7984 */ /* 0x000e280000000c00 */
[----:B------:R-:W1:Y:S04]  /*0360*/  LDS R26, [R3+0x80] ;  /* 0x00008000031a7984 */ /* 0x000e680000000800 */
[----:B------:R-:W2:Y:S04]  /*0370*/  LDS R25, [R3+0x100] ;  /* 0x0001000003197984 */ /* 0x000ea80000000800 */
[----:B------:R-:W-:Y:S01]  /*0380*/  LDS.128 R8, [R2+0x10] ;  /* 0x0000100002087984 */ /* 0x000fe20000000c00 */
[----:B0-----:R-:W-:-:S03]  /*0390*/  FFMA R12, R12, R24, R19 ;  /* 0x000000180c0c7223 */ /* 0x001fc60000000013 */
[----:B------:R-:W0:Y:S01]  /*03a0*/  LDS R19, [R3+0x180] ;  /* 0x0001800003137984 */ /* 0x000e220000000800 */
[----:B-1----:R-:W-:-:S03]  /*03b0*/  FFMA R26, R26, R13, R12 ;  /* 0x0000000d1a1a7223 */ /* 0x002fc6000000000c */
[----:B------:R-:W1:Y:S01]  /*03c0*/  LDS R13, [R3+0x200] ;  /* 0x00020000030d7984 */ /* 0x000e620000000800 */
[----:B--2---:R-:W-:-:S03]  /*03d0*/  FFMA R14, R25, R14, R26 ;  /* 0x0000000e190e7223 */ /* 0x004fc6000000001a */
[----:B------:R-:W2:Y:S04]  /*03e0*/  LDS R12, [R3+0x280] ;  /* 0x00028000030c7984 */ /* 0x000ea80000000800 */
[----:B------:R-:W-:Y:S01]  /*03f0*/  LDS R25, [R3+0x380] ;  /* 0x0003800003197984 */ /* 0x000fe20000000800 */
[----:B0-----:R-:W-:-:S03]  /*0400*/  FFMA R15, R19, R15, R14 ;  /* 0x0000000f130f7223 */ /* 0x001fc6000000000e */
[----:B------:R-:W0:Y:S01]  /*0410*/  LDS R19, [R3+0x300] ;  /* 0x0003000003137984 */ /* 0x000e220000000800 */
[----:B-1----:R-:W-:-:S03]  /*0420*/  FFMA R13, R8, R13, R15 ;  /* 0x0000000d080d7223 */ /* 0x002fc6000000000f */
[----:B------:R-:W-:Y:S01]  /*0430*/  LDS R8, [R3+0x480] ;  /* 0x0004800003087984 */ /* 0x000fe20000000800 */
[----:B--2---:R-:W-:-:S03]  /*0440*/  FFMA R24, R12, R9, R13 ;  /* 0x000000090c187223 */ /* 0x004fc6000000000d */
[----:B------:R-:W-:Y:S04]  /*0450*/  LDS R9, [R3+0x400] ;  /* 0x0004000003097984 */ /* 0x000fe80000000800 */
[----:B------:R-:W1:Y:S01]  /*0460*/  LDS.128 R12, [R2+0x20] ;  /* 0x00002000020c7984 */ /* 0x000e620000000c00 */
[----:B0-----:R-:W-:-:S03]  /*0470*/  FFMA R10, R19, R10, R24 ;  /* 0x0000000a130a7223 */ /* 0x001fc60000000018 */
[----:B------:R-:W0:Y:S01]  /*0480*/  LDS R19, [R3+0x500] ;  /* 0x0005000003137984 */ /* 0x000e220000000800 */
[----:B------:R-:W-:-:S03]  /*0490*/  FFMA R11, R25, R11, R10 ;  /* 0x0000000b190b7223 */ /* 0x000fc6000000000a */
[----:B------:R-:W2:Y:S01]  /*04a0*/  LDS R25, [R3+0x580] ;  /* 0x0005800003197984 */ /* 0x000ea20000000800 */
[----:B-1----:R-:W-:-:S03]  /*04b0*/  FFMA R9, R12, R9, R11 ;  /* 0x000000090c097223 */ /* 0x002fc6000000000b */
[----:B------:R-:W-:Y:S01]  /*04c0*/  LDS R12, [R3+0x680] ;  /* 0x00068000030c7984 */ /* 0x000fe20000000800 */
[----:B------:R-:W-:-:S03]  /*04d0*/  FFMA R24, R8, R13, R9 ;  /* 0x0000000d08187223 */ /* 0x000fc60000000009 */
[----:B------:R-:W-:Y:S04]  /*04e0*/  LDS R13, [R3+0x600] ;  /* 0x00060000030d7984 */ /* 0x000fe80000000800 */
[----:B------:R-:W1:Y:S01]  /*04f0*/  LDS.128 R8, [R2+0x30] ;  /* 0x0000300002087984 */ /* 0x000e620000000c00 */
[----:B0-----:R-:W-:-:S03]  /*0500*/  FFMA R14, R19, R14, R24 ;  /* 0x0000000e130e7223 */ /* 0x001fc60000000018 */
[----:B------:R-:W0:Y:S01]  /*0510*/  LDS R19, [R3+0x700] ;  /* 0x0007000003137984 */ /* 0x000e220000000800 */
[----:B--2---:R-:W-:-:S03]  /*0520*/  FFMA R15, R25, R15, R14 ;  /* 0x0000000f190f7223 */ /* 0x004fc6000000000e */
        /* <DEDUP_REMOVED lines=16> */
[----:B------:R-:W-:Y:S01]  /*0630*/  LDS R24, [R3+0xc80] ;  /* 0x000c800003187984 */ /* 0x000fe20000000800 */
[----:B--2---:R-:W-:-:S03]  /*0640*/  FFMA R15, R25, R15, R14 ;  /* 0x0000000f190f7223 */ /* 0x004fc6000000000e */
[----:B------:R-:W0:Y:S04]  /*0650*/  LDS R25, [R3+0xb00] ;  /* 0x000b000003197984 */ /* 0x000e280000000800 */
[----:B------:R-:W-:Y:S01]  /*0660*/  LDS R19, [R3+0xd00] ;  /* 0x000d000003137984 */ /* 0x000fe20000000800 */
[----:B-1----:R-:W-:-:S03]  /*0670*/  FFMA R13, R8, R13, R15 ;  /* 0x0000000d080d7223 */ /* 0x002fc6000000000f */
[----:B------:R-:W1:Y:S01]  /*0680*/  LDS R8, [R3+0xb80] ;  /* 0x000b800003087984 */ /* 0x000e620000000800 */
[----:B------:R-:W-:-:S03]  /*0690*/  FFMA R26, R12, R9, R13 ;  /* 0x000000090c1a7223 */ /* 0x000fc6000000000d */
[----:B------:R-:W-:Y:S04]  /*06a0*/  LDS R9, [R3+0xc00] ;  /* 0x000c000003097984 */ /* 0x000fe80000000800 */
[----:B------:R-:W2:Y:S01]  /*06b0*/  LDS.128 R12, [R2+0x60] ;  /* 0x00006000020c7984 */ /* 0x000ea20000000c00 */
[----:B0-----:R-:W-:-:S04]  /*06c0*/  FFMA R25, R25, R10, R26 ;  /* 0x0000000a19197223 */ /* 0x001fc8000000001a */
[----:B-1----:R-:W-:Y:S02]  /*06d0*/  FFMA R11, R8, R11, R25 ;  /* 0x0000000b080b7223 */ /* 0x002fe40000000019 */
[----:B------:R-:W-:Y:S02]  /*06e0*/  LDS R25, [R3+0xf80] ;  /* 0x000f800003197984 */ /* 0x000fe40000000800 */
[----:B--2---:R-:W-:Y:S02]  /*06f0*/  FFMA R9, R12, R9, R11 ;  /* 0x000000090c097223 */ /* 0x004fe4000000000b */
[----:B------:R-:W0:Y:S02]  /*0700*/  LDS R12, [R3+0xd80] ;  /* 0x000d8000030c7984 */ /* 0x000e240000000800 */
[----:B------:R-:W-:Y:S02]  /*0710*/  FFMA R26, R24, R13, R9 ;  /* 0x0000000d181a7223 */ /* 0x000fe40000000009 */
[----:B------:R-:W-:Y:S02]  /*0720*/  LDS R13, [R3+0xe00] ;  /* 0x000e0000030d7984 */ /* 0x000fe40000000800 */
[----:B------:R-:W-:-:S02]  /*0730*/  FFMA R19, R19, R14, R26 ;  /* 0x0000000e13137223 */ /* 0x000fc4000000001a */
[----:B------:R-:W1:Y:S04]  /*0740*/  LDS.128 R8, [R2+0x70] ;  /* 0x0000700002087984 */ /* 0x000e680000000c00 */
[----:B------:R-:W2:Y:S04]  /*0750*/  LDS R24, [R3+0xe80] ;  /* 0x000e800003187984 */ /* 0x000ea80000000800 */
[----:B------:R-:W3:Y:S01]  /*0760*/  LDS R14, [R3+0xf00] ;  /* 0x000f0000030e7984 */ /* 0x000ee20000000800 */
[----:B0-----:R-:W-:-:S04]  /*0770*/  FFMA R15, R12, R15, R19 ;  /* 0x0000000f0c0f7223 */ /* 0x001fc80000000013 */
[----:B-1----:R-:W-:-:S04]  /*0780*/  FFMA R13, R8, R13, R15 ;  /* 0x0000000d080d7223 */ /* 0x002fc8000000000f */
[----:B--2---:R-:W-:-:S04]  /*0790*/  FFMA R9, R24, R9, R13 ;  /* 0x0000000918097223 */ /* 0x004fc8000000000d */
[----:B---3--:R-:W-:-:S04]  /*07a0*/  FFMA R10, R14, R10, R9 ;  /* 0x0000000a0e0a7223 */ /* 0x008fc80000000009 */
[----:B------:R-:W-:Y:S01]  /*07b0*/  FFMA R19, R25, R11, R10 ;  /* 0x0000000b19137223 */ /* 0x000fe2000000000a */
[----:B------:R-:W-:Y:S06]  /*07c0*/  BAR.SYNC.DEFER_BLOCKING 0x0 ;  /* 0x0000000000007b1d */ /* 0x000fec0000010000 */
[----:B------:R-:W-:Y:S05]  /*07d0*/  BRA.U !UP0, `(.L_x_11) ;  /* 0xfffffff908907547 */ /* 0x000fea000b83ffff */
.L_x_10:
[----:B------:R-:W0:Y:S01]  /*07e0*/  LDCU UR4, c[0x0][0x3a0] ;  /* 0x00007400ff0477ac */ /* 0x000e220008000800 */
[----:B------:R-:W1:Y:S01]  /*07f0*/  LDCU UR5, c[0x0][0x3a8] ;  /* 0x00007500ff0577ac */ /* 0x000e620008000800 */
[----:B0-----:R-:W-:-:S04]  /*0800*/  ISETP.GE.AND P0, PT, R18, UR4, PT ;  /* 0x0000000412007c0c */ /* 0x001fc8000bf06270 */
[----:B-1----:R-:W-:-:S13]  /*0810*/  ISETP.GE.OR P0, PT, R17, UR5, P0 ;  /* 0x0000000511007c0c */ /* 0x002fda0008706670 */
[----:B------:R-:W-:Y:S05]  /*0820*/  @P0 EXIT ;  /* 0x000000000000094d */ /* 0x000fea0003800000 */
[----:B------:R-:W0:Y:S01]  /*0830*/  LDC.64 R2, c[0x0][0x390] ;  /* 0x0000e400ff027b82 */ /* 0x000e220000000a00 */
[----:B------:R-:W-:-:S07]  /*0840*/  IMAD R17, R18, UR5, R17 ;  /* 0x0000000512117c24 */ /* 0x000fce000f8e0211 */
[----:B------:R-:W1:Y:S01]  /*0850*/  LDC.64 R4, c[0x0][0x398] ;  /* 0x0000e600ff047b82 */ /* 0x000e620000000a00 */
[----:B0-----:R-:W-:-:S06]  /*0860*/  IMAD.WIDE R2, R17, 0x4, R2 ;  /* 0x0000000411027825 */ /* 0x001fcc00078e0202 */
[----:B------:R-:W2:Y:S01]  /*0870*/  LDG.E R2, desc[UR8][R2.64] ;  /* 0x0000000802027981 */ /* 0x000ea2000c1e1900 */
[----:B-1----:R-:W-:-:S04]  /*0880*/  IMAD.WIDE R4, R17, 0x4, R4 ;  /* 0x0000000411047825 */ /* 0x002fc800078e0204 */
[C---:B--2---:R-:W-:Y:S01]  /*0890*/  FMUL R19, R2.reuse, R19 ;  /* 0x0000001302137220 */ /* 0x044fe20000400000 */
[----:B------:R-:W-:-:S04]  /*08a0*/  FADD R0, -R2, 1 ;  /* 0x3f80000002007421 */ /* 0x000fc80000000100 */
[----:B------:R-:W-:-:S05]  /*08b0*/  FMUL R19, R19, R0 ;  /* 0x0000000013137220 */ /* 0x000fca0000400000 */
[----:B------:R-:W-:Y:S01]  /*08c0*/  STG.E desc[UR8][R4.64], R19 ;  /* 0x0000001304007986 */ /* 0x000fe2000c101908 */
[----:B------:R-:W-:Y:S05]  /*08d0*/  EXIT ;  /* 0x000000000000794d */ /* 0x000fea0003800000 */
.L_x_12:
        /* <DEDUP_REMOVED lines=10> */
.L_x_27:


//--------------------- .text._Z23BP_Calculate_out_updatePfS_S_ii --------------------------
	.section	.text._Z23BP_Calculate_out_updatePfS_S_ii,"ax",@progbits
	.align	128
        .global         _Z23BP_Calculate_out_updatePfS_S_ii
        .type           _Z23BP_Calculate_out_updatePfS_S_ii,@function
        .size           _Z23BP_Calculate_out_updatePfS_S_ii,(.L_x_28 - _Z23BP_Calculate_out_updatePfS_S_ii)
        .other          _Z23BP_Calculate_out_updatePfS_S_ii,@"STO_CUDA_ENTRY STV_DEFAULT"
_Z23BP_Calculate_out_updatePfS_S_ii:
.text._Z23BP_Calculate_out_updatePfS_S_ii:
[----:B------:R-:W-:Y:S01]  /*0000*/  LDC R1, c[0x0][0x37c] ;  /* 0x0000df00ff017b82 */ /* 0x000fe20000000800 */
[----:B------:R-:W0:Y:S01]  /*0010*/  S2R R7, SR_CTAID.X ;  /* 0x0000000000077919 */ /* 0x000e220000002500 */
[----:B------:R-:W1:Y:S01]  /*0020*/  LDCU UR4, c[0x0][0x364] ;  /* 0x00006c80ff0477ac */ /* 0x000e620008000800 */
[----:B------:R-:W0:Y:S01]  /*0030*/  S2R R2, SR_TID.X ;  /* 0x0000000000027919 */ /* 0x000e220000002100 */
[----:B------:R-:W0:Y:S01]  /*0040*/  LDCU UR5, c[0x0][0x360] ;  /* 0x00006c00ff0577ac */ /* 0x000e220008000800 */
[----:B------:R-:W1:Y:S01]  /*0050*/  S2R R0, SR_CTAID.Y ;  /* 0x0000000000007919 */ /* 0x000e620000002600 */
[----:B------:R-:W2:Y:S01]  /*0060*/  LDCU.64 UR6, c[0x0][0x398] ;  /* 0x00007300ff0677ac */ /* 0x000ea20008000a00 */
[----:B------:R-:W1:Y:S01]  /*0070*/  S2R R3, SR_TID.Y ;  /* 0x0000000000037919 */ /* 0x000e620000002200 */
[----:B0-----:R-:W-:-:S05]  /*0080*/  IMAD R7, R7, UR5, R2 ;  /* 0x0000000507077c24 */ /* 0x001fca000f8e0202 */
[----:B--2---:R-:W-:Y:S01]  /*0090*/  ISETP.GE.AND P0, PT, R7, UR7, PT ;  /* 0x0000000707007c0c */ /* 0x004fe2000bf06270 */
[----:B-1----:R-:W-:-:S05]  /*00a0*/  IMAD R0, R0, UR4, R3 ;  /* 0x0000000400007c24 */ /* 0x002fca000f8e0203 */
[----:B------:R-:W-:-:S13]  /*00b0*/  ISETP.GE.OR P0, PT, R0, UR6, P0 ;  /* 0x0000000600007c0c */ /* 0x000fda0008706670 */
[----:B------:R-:W-:Y:S05]  /*00c0*/  @P0 EXIT ;  /* 0x000000000000094d */ /* 0x000fea0003800000 */
[----:B------:R-:W0:Y:S01]  /*00d0*/  LDC.64 R2, c[0x0][0x380] ;  /* 0x0000e000ff027b82 */ /* 0x000e220000000a00 */
[----:B------:R-:W1:Y:S01]  /*00e0*/  LDCU.64 UR4, c[0x0][0x358] ;  /* 0x00006b00ff0477ac */ /* 0x000e620008000a00 */
[----:B------:R-:W-:-:S06]  /*00f0*/  IMAD R9, R0, UR7, R7 ;  /* 0x0000000700097c24 */ /* 0x000fcc000f8e0207 */
[----:B------:R-:W2:Y:S08]  /*0100*/  LDC.64 R4, c[0x0][0x388] ;  /* 0x0000e200ff047b82 */ /* 0x000eb00000000a00 */
[----:B------:R-:W3:Y:S01]  /*0110*/  LDC.64 R6, c[0x0][0x390] ;  /* 0x0000e400ff067b82 */ /* 0x000ee20000000a00 */
[----:B0-----:R-:W-:-:S06]  /*0120*/  IMAD.WIDE R2, R9, 0x4, R2 ;  /* 0x0000000409027825 */ /* 0x001fcc00078e0202 */
[----:B-1----:R-:W4:Y:S01]  /*0130*/  LDG.E R2, desc[UR4][R2.64] ;  /* 0x0000000402027981 */ /* 0x002f22000c1e1900 */
[----:B--2---:R-:W-:-:S06]  /*0140*/  IMAD.WIDE R4, R9, 0x4, R4 ;  /* 0x0000000409047825 */ /* 0x004fcc00078e0204 */
[----:B------:R-:W2:Y:S01]  /*0150*/  LDG.E R5, desc[UR4][R4.64] ;  /* 0x0000000404057981 */ /* 0x000ea2000c1e1900 */
[----:B---3--:R-:W-:-:S04]  /*0160*/  IMAD.WIDE R6, R9, 0x4, R6 ;  /* 0x0000000409067825 */ /* 0x008fc800078e0206 */
[----:B----4-:R-:W-:-:S04]  /*0170*/  FADD R11, -R2, 1 ;  /* 0x3f800000020b7421 */ /* 0x010fc80000000100 */
[C---:B------:R-:W-:Y:S01]  /*0180*/  FMUL R11, R2.reuse, R11 ;  /* 0x0000000b020b7220 */ /* 0x040fe20000400000 */
[----:B--2---:R-:W-:-:S04]  /*0190*/  FADD R0, -R2, R5 ;  /* 0x0000000502007221 */ /* 0x004fc80000000100 */
[----:B------:R-:W-:-:S05]  /*01a0*/  FMUL R11, R11, R0 ;  /* 0x000000000b0b7220 */ /* 0x000fca0000400000 */
[----:B------:R-:W-:Y:S01]  /*01b0*/  STG.E desc[UR4][R6.64], R11 ;  /* 0x0000000b06007986 */ /* 0x000fe2000c101904 */
[----:B------:R-:W-:Y:S05]  /*01c0*/  EXIT ;  /* 0x000000000000794d */ /* 0x000fea0003800000 */
.L_x_13:
        /* <DEDUP_REMOVED lines=11> */
.L_x_28:


//--------------------- .text._Z17BP_Calculate_mmulPfS_S_iiiiS_ --------------------------
	.section	.text._Z17BP_Calculate_mmulPfS_S_iiiiS_,"ax",@progbits
	.align	128
        .global         _Z17BP_Calculate_mmulPfS_S_iiiiS_
        .type           _Z17BP_Calculate_mmulPfS_S_iiiiS_,@function
        .size           _Z17BP_Calculate_mmulPfS_S_iiiiS_,(.L_x_24 - _Z17BP_Calculate_mmulPfS_S_iiiiS_)
        .other          _Z17BP_Calculate_mmulPfS_S_iiiiS_,@"STO_CUDA_ENTRY STV_DEFAULT"
_Z17BP_Calculate_mmulPfS_S_iiiiS_:
.text._Z17BP_Calculate_mmulPfS_S_iiiiS_:
        /* <DEDUP_REMOVED lines=24> */
[----:B-1----:R-:W-:Y:S01]  /*0180*/  ISETP.GE.AND P1, PT, R18, UR11, PT ;  /* 0x0000000b12007c0c */ /* 0x002fe2000bf26270 */
[----:B--2---:R-:W-:Y:S01]  /*0190*/  IMAD R16, R17, UR10, R20 ;  /* 0x0000000a11107c24 */ /* 0x004fe2000f8e0214 */
[----:B0-----:R-:W-:Y:S02]  /*01a0*/  ULEA UR4, UR6, UR4, 0x18 ;  /* 0x0000000406047291 */ /* 0x001fe4000f8ec0ff */
[----:B------:R-:W-:-:S04]  /*01b0*/  ULEA UR5, UR6, UR5, 0x18 ;  /* 0x0000000506057291 */ /* 0x000fc8000f8ec0ff */
[----:B------:R-:W-:Y:S01]  /*01c0*/  LEA R6, R17, UR4, 0x7 ;  /* 0x0000000411067c11 */ /* 0x000fe2000f8e38ff */
[----:B------:R-:W-:Y:S01]  /*01d0*/  UMOV UR4, URZ ;  /* 0x000000ff00047c82 */ /* 0x000fe20008000000 */
[C---:B------:R-:W-:Y:S02]  /*01e0*/  LEA R0, R19.reuse, UR5, 0x2 ;  /* 0x0000000513007c11 */ /* 0x040fe4000f8e10ff */
[----:B------:R-:W-:Y:S02]  /*01f0*/  LEA R3, R19, R6, 0x2 ;  /* 0x0000000613037211 */ /* 0x000fe400078e10ff */
[----:B----4-:R-:W-:-:S07]  /*0200*/  LEA R2, R17, R0, 0x7 ;  /* 0x0000000011027211 */ /* 0x010fce00078e38ff */
.L_x_15:
[----:B---3--:R-:W-:Y:S01]  /*0210*/  ISETP.GE.AND P0, PT, R17, R4, PT ;  /* 0x000000041100720c */ /* 0x008fe20003f06270 */
[----:B------:R-:W-:Y:S01]  /*0220*/  HFMA2 R27, -RZ, RZ, 0, 0 ;  /* 0x00000000ff1b7431 */ /* 0x000fe200000001ff */
[----:B------:R-:W-:Y:S01]  /*0230*/  ISETP.GE.OR P2, PT, R19, UR12, P1 ;  /* 0x0000000c13007c0c */ /* 0x000fe20008f46670 */
[----:B------:R-:W-:Y:S01]  /*0240*/  IMAD.WIDE R8, R7, 0x4, R22 ;  /* 0x0000000407087825 */ /* 0x000fe200078e0216 */
[----:B------:R-:W-:Y:S02]  /*0250*/  ISETP.GE.OR P0, PT, R20, R5, P0 ;  /* 0x000000051400720c */ /* 0x000fe40000706670 */
[----:B------:R-:W-:-:S09]  /*0260*/  MOV R24, RZ ;  /* 0x000000ff00187202 */ /* 0x000fd20000000f00 */
[----:B------:R-:W2:Y:S02]  /*0270*/  @!P2 LDG.E R24, desc[UR8][R8.64] ;  /* 0x000000080818a981 */ /* 0x000ea4000c1e1900 */
[----:B------:R-:W0:Y:S02]  /*0280*/  @!P0 LDC.64 R10, c[0x0][0x388] ;  /* 0x0000e200ff0a8b82 */ /* 0x000e240000000a00 */
[----:B0-----:R-:W-:-:S05]  /*0290*/  @!P0 IMAD.WIDE R10, R16, 0x4, R10 ;  /* 0x00000004100a8825 */ /* 0x001fca00078e020a */
        /* <DEDUP_REMOVED lines=12> */
[----:B------:R-:W1:Y:S04]  /*0360*/  LDS R13, [R0+0x200] ;  /* 0x00020000000d7984 */ /* 0x000e680000000800 */
[----:B------:R-:W3:Y:S01]  /*0370*/  LDS R12, [R0+0x280] ;  /* 0x00028000000c7984 */ /* 0x000ee20000000800 */
[----:B--2---:R-:W-:-:S03]  /*0380*/  FFMA R14, R25, R14, R26 ;  /* 0x0000000e190e7223 */ /* 0x004fc6000000001a */
[----:B------:R-:W-:Y:S01]  /*0390*/  LDS R25, [R0+0x380] ;  /* 0x0003800000197984 */ /* 0x000fe20000000800 */
[----:B0-----:R-:W-:-:S03]  /*03a0*/  FFMA R15, R21, R15, R14 ;  /* 0x0000000f150f7223 */ /* 0x001fc6000000000e */
[----:B------:R-:W0:Y:S01]  /*03b0*/  LDS R21, [R0+0x300] ;  /* 0x0003000000157984 */ /* 0x000e220000000800 */
[----:B-1----:R-:W-:-:S03]  /*03c0*/  FFMA R13, R8, R13, R15 ;  /* 0x0000000d080d7223 */ /* 0x002fc6000000000f */
[----:B------:R-:W-:Y:S01]  /*03d0*/  LDS R8, [R0+0x480] ;  /* 0x0004800000087984 */ /* 0x000fe20000000800 */
[----:B---3--:R-:W-:-:S03]  /*03e0*/  FFMA R24, R12, R9, R13 ;  /* 0x000000090c187223 */ /* 0x008fc6000000000d */
        /* <DEDUP_REMOVED lines=45> */
[----:B------:R-:W-:Y:S04]  /*06c0*/  LDS R13, [R0+0xe00] ;  /* 0x000e0000000d7984 */ /* 0x000fe80000000800 */
[----:B------:R-:W1:Y:S01]  /*06d0*/  LDS.128 R8, [R6+0x70] ;  /* 0x0000700006087984 */ /* 0x000e620000000c00 */
[----:B------:R-:W-:-:S03]  /*06e0*/  FFMA R21, R21, R14, R26 ;  /* 0x0000000e15157223 */ /* 0x000fc6000000001a */
[----:B------:R-:W2:Y:S04]  /*06f0*/  LDS R24, [R0+0xe80] ;  /* 0x000e800000187984 */ /* 0x000ea80000000800 */
[----:B------:R-:W3:Y:S01]  /*0700*/  LDS R14, [R0+0xf00] ;  /* 0x000f0000000e7984 */ /* 0x000ee20000000800 */
[----:B------:R-:W-:-:S04]  /*0710*/  UIADD3 UR4, UPT, UPT, UR4, 0x20, URZ ;  /* 0x0000002004047890 */ /* 0x000fc8000fffe0ff */
[----:B------:R-:W-:Y:S01]  /*0720*/  UISETP.GE.AND UP0, UPT, UR4, UR12, UPT ;  /* 0x0000000c0400728c */ /* 0x000fe2000bf06270 */
[----:B------:R-:W-:Y:S02]  /*0730*/  IADD3 R17, PT, PT, R17, 0x20, RZ ;  /* 0x0000002011117810 */ /* 0x000fe40007ffe0ff */
[----:B------:R-:W-:Y:S01]  /*0740*/  IADD3 R7, PT, PT, R7, 0x20, RZ ;  /* 0x0000002007077810 */ /* 0x000fe20007ffe0ff */
[----:B0-----:R-:W-:-:S04]  /*0750*/  FFMA R15, R12, R15, R21 ;  /* 0x0000000f0c0f7223 */ /* 0x001fc80000000015 */
[----:B-1----:R-:W-:-:S04]  /*0760*/  FFMA R13, R8, R13, R15 ;  /* 0x0000000d080d7223 */ /* 0x002fc8000000000f */
[----:B--2---:R-:W-:-:S04]  /*0770*/  FFMA R9, R24, R9, R13 ;  /* 0x0000000918097223 */ /* 0x004fc8000000000d */
[----:B---3--:R-:W-:Y:S01]  /*0780*/  FFMA R10, R14, R10, R9 ;  /* 0x0000000a0e0a7223 */ /* 0x008fe20000000009 */
[----:B------:R-:W-:Y:S02]  /*0790*/  IADD3 R19, PT, PT, R19, 0x20, RZ ;  /* 0x0000002013137810 */ /* 0x000fe40007ffe0ff */
[----:B------:R-:W-:Y:S01]  /*07a0*/  LEA R16, R5, R16, 0x5 ;  /* 0x0000001005107211 */ /* 0x000fe200078e28ff */
[----:B------:R-:W-:Y:S01]  /*07b0*/  FFMA R21, R25, R11, R10 ;  /* 0x0000000b19157223 */ /* 0x000fe2000000000a */
[----:B------:R-:W-:Y:S06]  /*07c0*/  BAR.SYNC.DEFER_BLOCKING 0x0 ;  /* 0x0000000000007b1d */ /* 0x000fec0000010000 */
[----:B------:R-:W-:Y:S05]  /*07d0*/  BRA.U !UP0, `(.L_x_15) ;  /* 0xfffffff9088c7547 */ /* 0x000fea000b83ffff */
.L_x_14:
[----:B------:R-:W0:Y:S01]  /*07e0*/  LDCU UR4, c[0x0][0x398] ;  /* 0x00007300ff0477ac */ /* 0x000e220008000800 */
[----:B------:R-:W1:Y:S01]  /*07f0*/  LDCU UR5, c[0x0][0x3a4] ;  /* 0x00007480ff0577ac */ /* 0x000e620008000800 */
[----:B0-----:R-:W-:-:S04]  /*0800*/  ISETP.GE.AND P0, PT, R18, UR4, PT ;  /* 0x0000000412007c0c */ /* 0x001fc8000bf06270 */
[----:B-1----:R-:W-:-:S13]  /*0810*/  ISETP.GE.OR P0, PT, R20, UR5, P0 ;  /* 0x0000000514007c0c */ /* 0x002fda0008706670 */
[----:B------:R-:W-:Y:S05]  /*0820*/  @P0 EXIT ;  /* 0x000000000000094d */ /* 0x000fea0003800000 */
[----:B------:R-:W0:Y:S02]  /*0830*/  LDC.64 R2, c[0x0][0x3a8] ;  /* 0x0000ea00ff027b82 */ /* 0x000e240000000a00 */
[----:B0-----:R-:W-:-:S06]  /*0840*/  IMAD.WIDE R2, R20, 0x4, R2 ;  /* 0x0000000414027825 */ /* 0x001fcc00078e0202 */
[----:B------:R-:W2:Y:S01]  /*0850*/  LDG.E R2, desc[UR8][R2.64] ;  /* 0x0000000802027981 */ /* 0x000ea2000c1e1900 */
[----:B------:R-:W-:Y:S01]  /*0860*/  HFMA2 R5, -RZ, RZ, 3.7421875, 0 ;  /* 0x437c0000ff057431 */ /* 0x000fe200000001ff */
[----:B------:R-:W-:Y:S01]  /*0870*/  MOV R0, 0x3bbb989d ;  /* 0x3bbb989d00007802 */ /* 0x000fe20000000f00 */
[----:B------:R-:W-:Y:S01]  /*0880*/  BSSY.RECONVERGENT B0, `(.L_x_16) ;  /* 0x0000016000007945 */ /* 0x000fe20003800200 */
[----:B--2---:R-:W-:-:S04]  /*0890*/  FADD R21, R2, R21 ;  /* 0x0000001502157221 */ /* 0x004fc80000000000 */
[----:B------:R-:W-:-:S04]  /*08a0*/  FFMA.SAT R0, R21, -R0, 0.5 ;  /* 0x3f00000015007423 */ /* 0x000fc80000002800 */
[----:B------:R-:W-:-:S04]  /*08b0*/  FFMA.RM R0, R0, R5, 12582913 ;  /* 0x4b40000100007423 */ /* 0x000fc80000004005 */
[C---:B------:R-:W-:Y:S01]  /*08c0*/  FADD R4, R0.reuse, -12583039 ;  /* 0xcb40007f00047421 */ /* 0x040fe20000000000 */
[----:B------:R-:W-:-:S03]  /*08d0*/  SHF.L.U32 R0, R0, 0x17, RZ ;  /* 0x0000001700007819 */ /* 0x000fc600000006ff */
[----:B------:R-:W-:-:S04]  /*08e0*/  FFMA R4, R21, -1.4426950216293334961, -R4 ;  /* 0xbfb8aa3b15047823 */ /* 0x000fc80000000804 */
[----:B------:R-:W-:-:S04]  /*08f0*/  FFMA R4, R21, -1.925963033500011079e-08, R4 ;  /* 0xb2a5706015047823 */ /* 0x000fc80000000004 */
[----:B------:R-:W0:Y:S02]  /*0900*/  MUFU.EX2 R5, R4 ;  /* 0x0000000400057308 */ /* 0x000e240000000800 */
[----:B0-----:R-:W-:-:S05]  /*0910*/  FFMA R2, R0, R5, 1 ;  /* 0x3f80000000027423 */ /* 0x001fca0000000005 */
[----:B------:R-:W-:-:S04]  /*0920*/  IADD3 R0, PT, PT, R2, 0x1800000, RZ ;  /* 0x0180000002007810 */ /* 0x000fc80007ffe0ff */
[----:B------:R-:W-:-:S04]  /*0930*/  LOP3.LUT R0, R0, 0x7f800000, RZ, 0xc0, !PT ;  /* 0x7f80000000007812 */ /* 0x000fc800078ec0ff */
[----:B------:R-:W-:-:S13]  /*0940*/  ISETP.GT.U32.AND P0, PT, R0, 0x1ffffff, PT ;  /* 0x01ffffff0000780c */ /* 0x000fda0003f04070 */
[----:B------:R-:W-:Y:S05]  /*0950*/  @P0 BRA `(.L_x_17) ;  /* 0x0000000000100947 */ /* 0x000fea0003800000 */
[----:B------:R-:W-:-:S07]  /*0960*/  MOV R4, 0x980 ;  /* 0x0000098000047802 */ /* 0x000fce0000000f00 */
[----:B------:R-:W-:Y:S05]  /*0970*/  CALL.REL.NOINC `($__internal_0_$__cuda_sm20_rcp_rn_f32_slowpath) ;  /* 0x0000000000347944 */ /* 0x000fea0003c00000 */
[----:B------:R-:W-:Y:S01]  /*0980*/  MOV R5, R3 ;  /* 0x0000000300057202 */ /* 0x000fe20000000f00 */
[----:B------:R-:W-:Y:S06]  /*0990*/  BRA `(.L_x_18) ;  /* 0x0000000000107947 */ /* 0x000fec0003800000 */
.L_x_17:
[----:B------:R-:W0:Y:S02]  /*09a0*/  MUFU.RCP R5, R2 ;  /* 0x0000000200057308 */ /* 0x000e240000001000 */
[----:B0-----:R-:W-:-:S04]  /*09b0*/  FFMA R0, R2, R5, -1 ;  /* 0xbf80000002007423 */ /* 0x001fc80000000005 */
[----:B------:R-:W-:-:S04]  /*09c0*/  FADD.FTZ R0, -R0, -RZ ;  /* 0x800000ff00007221 */ /* 0x000fc80000010100 */
[----:B------:R-:W-:-:S07]  /*09d0*/  FFMA R5, R5, R0, R5 ;  /* 0x0000000005057223 */ /* 0x000fce0000000005 */
.L_x_18:
[----:B------:R-:W-:Y:S05]  /*09e0*/  BSYNC.RECONVERGENT B0 ;  /* 0x0000000000007941 */ /* 0x000fea0003800200 */
.L_x_16:
[----:B------:R-:W0:Y:S01]  /*09f0*/  LDC.64 R2, c[0x0][0x390] ;  /* 0x0000e400ff027b82 */ /* 0x000e220000000a00 */
[----:B------:R-:W1:Y:S02]  /*0a00*/  LDCU UR4, c[0x0][0x3a4] ;  /* 0x00007480ff0477ac */ /* 0x000e640008000800 */
[----:B-1----:R-:W-:-:S04]  /*0a10*/  IMAD R7, R18, UR4, R20 ;  /* 0x0000000412077c24 */ /* 0x002fc8000f8e0214 */
[----:B0-----:R-:W-:-:S05]  /*0a20*/  IMAD.WIDE R2, R7, 0x4, R2 ;  /* 0x0000000407027825 */ /* 0x001fca00078e0202 */
[----:B------:R-:W-:Y:S01]  /*0a30*/  STG.E desc[UR8][R2.64], R5 ;  /* 0x0000000502007986 */ /* 0x000fe2000c101908 */
[----:B------:R-:W-:Y:S05]  /*0a40*/  EXIT ;  /* 0x000000000000794d */ /* 0x000fea0003800000 */
        .weak           $__internal_0_$__cuda_sm20_rcp_rn_f32_slowpath
        .type           $__internal_0_$__cuda_sm20_rcp_rn_f32_slowpath,@function
        .size           $__internal_0_$__cuda_sm20_rcp_rn_f32_slowpath,(.L_x_24 - $__internal_0_$__cuda_sm20_rcp_rn_f32_slowpath)
$__internal_0_$__cuda_sm20_rcp_rn_f32_slowpath:
[----:B------:R-:W-:Y:S01]  /*0a50*/  SHF.L.U32 R0, R2, 0x1, RZ ;  /* 0x0000000102007819 */ /* 0x000fe200000006ff */
[----:B------:R-:W-:Y:S03]  /*0a60*/  BSSY.RECONVERGENT B1, `(.L_x_19) ;  /* 0x0000031000017945 */ /* 0x000fe60003800200 */
[----:B------:R-:W-:Y:S02]  /*0a70*/  SHF.R.U32.HI R7, RZ, 0x18, R0 ;  /* 0x00000018ff077819 */ /* 0x000fe40000011600 */
[----:B------:R-:W-:Y:S02]  /*0a80*/  MOV R0, R2 ;  /* 0x0000000200007202 */ /* 0x000fe40000000f00 */
[----:B------:R-:W-:-:S13]  /*0a90*/  ISETP.NE.U32.AND P0, PT, R7, RZ, PT ;  /* 0x000000ff0700720c */ /* 0x000fda0003f05070 */
[----:B------:R-:W-:Y:S05]  /*0aa0*/  @P0 BRA `(.L_x_20) ;  /* 0x0000000000280947 */ /* 0x000fea0003800000 */
[----:B------:R-:W-:-:S04]  /*0ab0*/  SHF.L.U32 R2, R0, 0x1, RZ ;  /* 0x0000000100027819 */ /* 0x000fc800000006ff */
[----:B------:R-:W-:-:S13]  /*0ac0*/  ISETP.NE.AND P0, PT, R2, RZ, PT ;  /* 0x000000ff0200720c */ /* 0x000fda0003f05270 */
[----:B------:R-:W-:Y:S01]  /*0ad0*/  @P0 FFMA R5, R0, 1.84467440737095516160e+19, RZ ;  /* 0x5f80000000050823 */ /* 0x000fe200000000ff */
[----:B------:R-:W-:Y:S08]  /*0ae0*/  @!P0 MUFU.RCP R3, R0 ;  /* 0x0000000000038308 */ /* 0x000ff00000001000 */
[----:B------:R-:W0:Y:S02]  /*0af0*/  @P0 MUFU.RCP R2, R5 ;  /* 0x0000000500020308 */ /* 0x000e240000001000 */
[----:B0-----:R-:W-:-:S04]  /*0b00*/  @P0 FFMA R6, R5, R2, -1 ;  /* 0xbf80000005060423 */ /* 0x001fc80000000002 */
[----:B------:R-:W-:-:S04]  /*0b10*/  @P0 FADD.FTZ R7, -R6, -RZ ;  /* 0x800000ff06070221 */ /* 0x000fc80000010100 */
[----:B------:R-:W-:-:S04]  /*0b20*/  @P0 FFMA R2, R2, R7, R2 ;  /* 0x0000000702020223 */ /* 0x000fc80000000002 */
[----:B------:R-:W-:Y:S01]  /*0b30*/  @P0 FFMA R3, R2, 1.84467440737095516160e+19, RZ ;  /* 0x5f80000002030823 */ /* 0x000fe200000000ff */
[----:B------:R-:W-:Y:S06]  /*0b40*/  BRA `(.L_x_21) ;  /* 0x0000000000887947 */ /* 0x000fec0003800000 */
.L_x_20:
[----:B------:R-:W-:-:S04]  /*0b50*/  IADD3 R9, PT, PT, R7, -0xfd, RZ ;  /* 0xffffff0307097810 */ /* 0x000fc80007ffe0ff */
[----:B------:R-:W-:-:S13]  /*0b60*/  ISETP.GT.U32.AND P0, PT, R9, 0x1, PT ;  /* 0x000000010900780c */ /* 0x000fda0003f04070 */
[----:B------:R-:W-:Y:S05]  /*0b70*/  @P0 BRA `(.L_x_22) ;  /* 0x0000000000780947 */ /* 0x000fea0003800000 */
[----:B------:R-:W-:Y:S01]  /*0b80*/  LOP3.LUT R2, R0, 0x7fffff, RZ, 0xc0, !PT ;  /* 0x007fffff00027812 */ /* 0x000fe200078ec0ff */
[----:B------:R-:W-:-:S03]  /*0b90*/  HFMA2 R8, -RZ, RZ, 0, 1.78813934326171875e-07 ;  /* 0x00000003ff087431 */ /* 0x000fc600000001ff */
[----:B------:R-:W-:-:S04]  /*0ba0*/  LOP3.LUT R2, R2, 0x3f800000, RZ, 0xfc, !PT ;  /* 0x3f80000002027812 */ /* 0x000fc800078efcff */
[----:B------:R-:W0:Y:S01]  /*0bb0*/  MUFU.RCP R3, R2 ;  /* 0x0000000200037308 */ /* 0x000e220000001000 */
[----:B------:R-:W-:Y:S01]  /*0bc0*/  SHF.L.U32 R8, R8, R9, RZ ;  /* 0x0000000908087219 */ /* 0x000fe200000006ff */
[----:B0-----:R-:W-:-:S04]  /*0bd0*/  FFMA R5, R2, R3, -1 ;  /* 0xbf80000002057423 */ /* 0x001fc80000000003 */
[----:B------:R-:W-:-:S04]  /*0be0*/  FADD.FTZ R6, -R5, -RZ ;  /* 0x800000ff05067221 */ /* 0x000fc80000010100 */
[CCC-:B------:R-:W-:Y:S01]  /*0bf0*/  FFMA.RM R5, R3.reuse, R6.reuse, R3.reuse ;  /* 0x0000000603057223 */ /* 0x1c0fe20000004003 */
[----:B------:R-:W-:-:S04]  /*0c00*/  FFMA.RP R6, R3, R6, R3 ;  /* 0x0000000603067223 */ /* 0x000fc80000008003 */
[C---:B------:R-:W-:Y:S02]  /*0c10*/  LOP3.LUT R3, R5.reuse, 0x7fffff, RZ, 0xc0, !PT ;  /* 0x007fffff05037812 */ /* 0x040fe400078ec0ff */
[----:B------:R-:W-:Y:S02]  /*0c20*/  FSETP.NEU.FTZ.AND P0, PT, R5, R6, PT ;  /* 0x000000060500720b */ /* 0x000fe40003f1d000 */
[----:B------:R-:W-:Y:S02]  /*0c30*/  LOP3.LUT R3, R3, 0x800000, RZ, 0xfc, !PT ;  /* 0x0080000003037812 */ /* 0x000fe400078efcff */
[----:B------:R-:W-:Y:S02]  /*0c40*/  SEL R5, RZ, 0xffffffff, !P0 ;  /* 0xffffffffff057807 */ /* 0x000fe40004000000 */
[----:B------:R-:W-:Y:S02]  /*0c50*/  LOP3.LUT R8, R8, R3, RZ, 0xc0, !PT ;  /* 0x0000000308087212 */ /* 0x000fe400078ec0ff */
[----:B------:R-:W-:-:S02]  /*0c60*/  IADD3 R2, PT, PT, -R5, RZ, RZ ;  /* 0x000000ff05027210 */ /* 0x000fc40007ffe1ff */
[-C--:B------:R-:W-:Y:S02]  /*0c70*/  SHF.R.U32.HI R8, RZ, R9.reuse, R8 ;  /* 0x00000009ff087219 */ /* 0x080fe40000011608 */
[----:B------:R-:W-:Y:S02]  /*0c80*/  LOP3.LUT P1, RZ, R2, R9, R3, 0xf8, !PT ;  /* 0x0000000902ff7212 */ /* 0x000fe4000782f803 */
[C---:B------:R-:W-:Y:S02]  /*0c90*/  LOP3.LUT P0, RZ, R8.reuse, 0x1, RZ, 0xc0, !PT ;  /* 0x0000000108ff7812 */ /* 0x040fe4000780c0ff */
[----:B------:R-:W-:-:S04]  /*0ca0*/  LOP3.LUT P2, RZ, R8, 0x2, RZ, 0xc0, !PT ;  /* 0x0000000208ff7812 */ /* 0x000fc8000784c0ff */
[----:B------:R-:W-:Y:S02]  /*0cb0*/  PLOP3.LUT P0, PT, P0, P1, P2, 0xe0, 0x0 ;  /* 0x000000000000781c */ /* 0x000fe40000703c20 */
[----:B------:R-:W-:Y:S02]  /*0cc0*/  LOP3.LUT P1, RZ, R0, 0x7fffff, RZ, 0xc0, !PT ;  /* 0x007fffff00ff7812 */ /* 0x000fe4000782c0ff */
[----:B------:R-:W-:-:S04]  /*0cd0*/  SEL R2, RZ, 0x1, !P0 ;  /* 0x00000001ff027807 */ /* 0x000fc80004000000 */
[----:B------:R-:W-:-:S04]  /*0ce0*/  IADD3 R2, PT, PT, -R2, RZ, RZ ;  /* 0x000000ff02027210 */ /* 0x000fc80007ffe1ff */
[----:B------:R-:W-:Y:S02]  /*0cf0*/  ISETP.GE.AND P0, PT, R2, RZ, PT ;  /* 0x000000ff0200720c */ /* 0x000fe40003f06270 */
[----:B------:R-:W-:-:S04]  /*0d00*/  IADD3 R2, PT, PT, R7, -0xfc, RZ ;  /* 0xffffff0407027810 */ /* 0x000fc80007ffe0ff */
[----:B------:R-:W-:-:S07]  /*0d10*/  SHF.R.U32.HI R3, RZ, R2, R3 ;  /* 0x00000002ff037219 */ /* 0x000fce0000011603 */
[----:B------:R-:W-:-:S04]  /*0d20*/  @!P0 IADD3 R3, PT, PT, R3, 0x1, RZ ;  /* 0x0000000103038810 */ /* 0x000fc80007ffe0ff */
[----:B------:R-:W-:-:S04]  /*0d30*/  @!P1 SHF.L.U32 R3, R3, 0x1, RZ ;  /* 0x0000000103039819 */ /* 0x000fc800000006ff */
[----:B------:R-:W-:Y:S01]  /*0d40*/  LOP3.LUT R3, R3, 0x80000000, R0, 0xf8, !PT ;  /* 0x8000000003037812 */ /* 0x000fe200078ef800 */
[----:B------:R-:W-:Y:S06]  /*0d50*/  BRA `(.L_x_21) ;  /* 0x0000000000047947 */ /* 0x000fec0003800000 */
.L_x_22:
[----:B------:R0:W1:Y:S02]  /*0d60*/  MUFU.RCP R3, R0 ;  /* 0x0000000000037308 */ /* 0x0000640000001000 */
.L_x_21:
[----:B------:R-:W-:Y:S05]  /*0d70*/  BSYNC.RECONVERGENT B1 ;  /* 0x0000000000017941 */ /* 0x000fea0003800200 */
.L_x_19:
[----:B------:R-:W-:-:S04]  /*0d80*/  MOV R5, 0x0 ;  /* 0x0000000000057802 */ /* 0x000fc80000000f00 */
[----:B01----:R-:W-:Y:S05]  /*0d90*/  RET.REL.NODEC R4 `(_Z17BP_Calculate_mmulPfS_S_iiiiS_) ;  /* 0xfffffff004987950 */ /* 0x003fea0003c3ffff */
.L_x_23:
        /* <DEDUP_REMOVED lines=14> */
.L_x_24:


//--------------------- .nv.shared.reserved.0     --------------------------
	.section	.nv.shared.reserved.0,"aw",@nobits
	.weak		__nv_reservedSMEM_offset_0_alias
	.size		__nv_reservedSMEM_offset_0_alias, 0, 64
	.other		__nv_reservedSMEM_offset_0_alias,@"STO_CUDA_RESERVED_SHARED STV_DEFAULT"
__nv_reservedSMEM_offset_0_alias:
	.zero		0
	.zero		64


//--------------------- .nv.shared._Z21BP_Calculate_W_updatePfS_S_iiiif --------------------------
	.section	.nv.shared._Z21BP_Calculate_W_updatePfS_S_iiiif,"aw",@nobits
	.sectionflags	@""
	.align	4
.nv.shared._Z21BP_Calculate_W_updatePfS_S_iiiif:
	.zero		9216


//--------------------- .nv.shared._Z25BP_Calculate_hiden_updatePfS_S_S_iiii --------------------------
	.section	.nv.shared._Z25BP_Calculate_hiden_updatePfS_S_S_iiii,"aw",@nobits
	.sectionflags	@""
	.align	4
.nv.shared._Z25BP_Calculate_hiden_updatePfS_S_S_iiii:
	.zero		9216


//--------------------- .nv.shared._Z17BP_Calculate_mmulPfS_S_iiiiS_ --------------------------
	.section	.nv.shared._Z17BP_Calculate_mmulPfS_S_iiiiS_,"aw",@nobits
	.sectionflags	@""
	.align	4
.nv.shared._Z17BP_Calculate_mmulPfS_S_iiiiS_:
	.zero		9216


//--------------------- .nv.constant0._Z21BP_Calculate_B_updatePfS_iif --------------------------
	.section	.nv.constant0._Z21BP_Calculate_B_updatePfS_iif,"a",@progbits
	.sectionflags	@""
	.align	4
.nv.constant0._Z21BP_Calculate_B_updatePfS_iif:
	.zero		924


//--------------------- .nv.constant0._Z21BP_Calculate_W_updatePfS_S_iiiif --------------------------
	.section	.nv.constant0._Z21BP_Calculate_W_updatePfS_S_iiiif,"a",@progbits
	.sectionflags	@""
	.align	4
.nv.constant0._Z21BP_Calculate_W_updatePfS_S_iiiif:
	.zero		940


//--------------------- .nv.constant0._Z25BP_Calculate_hiden_updatePfS_S_S_iiii --------------------------
	.section	.nv.constant0._Z25BP_Calculate_hiden_updatePfS_S_S_iiii,"a",@progbits
	.sectionflags	@""
	.align	4
.nv.constant0._Z25BP_Calculate_hiden_updatePfS_S_S_iiii:
	.zero		944


//--------------------- .nv.constant0._Z23BP_Calculate_out_updatePfS_S_ii --------------------------
	.section	.nv.constant0._Z23BP_Calculate_out_updatePfS_S_ii,"a",@progbits
	.sectionflags	@""
	.align	4
.nv.constant0._Z23BP_Calculate_out_updatePfS_S_ii:
	.zero		928


//--------------------- .nv.constant0._Z17BP_Calculate_mmulPfS_S_iiiiS_ --------------------------
	.section	.nv.constant0._Z17BP_Calculate_mmulPfS_S_iiiiS_,"a",@progbits
	.sectionflags	@""
	.align	4
.nv.constant0._Z17BP_Calculate_mmulPfS_S_iiiiS_:
	.zero		944


//--------------------- SYMBOLS --------------------------

	.type		.nv.reservedSmem.offset0,@object
	.size		.nv.reservedSmem.offset0,0x4
	.type		.nv.reservedSmem.cap,@object
	.size		.nv.reservedSmem.cap,0x4
